	.target	sm_100a

	.elftype	@"ET_EXEC"


//--------------------- .note.nv.tkinfo           --------------------------
	.section	.note.nv.tkinfo,"",@"SHT_NOTE"
	.sectionflags	@"SHF_NOTE_NV_TKINFO"
	.tkinfo
        /*0018*/ 	.word	0x00000002
        /*0030*/ 	.string	""
        /*0030*/ 	.string	"ptxas"
        /*0030*/ 	.string	"Cuda compilation tools, release 13.0, V13.0.88"
        /*0030*/ 	.string	"Build cuda_13.0.r13.0/compiler.36424714_0"
        /*0030*/ 	.string	"-arch sm_100a -m 64 "



//--------------------- .note.nv.cuinfo           --------------------------
	.section	.note.nv.cuinfo,"",@"SHT_NOTE"
	.sectionflags	@"SHF_NOTE_NV_CUINFO"
        /*0018*/ 	.short	0x0002
        /*001a*/ 	.short	0x0064
        /*001c*/ 	.short	0x0082
	.zero		2


//--------------------- .nv.info                  --------------------------
	.section	.nv.info,"",@"SHT_CUDA_INFO"
	.align	4


	//----- nvinfo : EIATTR_REGCOUNT
	.align		4
        /*0000*/ 	.byte	0x04, 0x2f
        /*0002*/ 	.short	(.L_19 - .L_18)
	.align		4
.L_18:
        /*0004*/ 	.word	index@(_ZN7cutlass13device_kernelINS_4gemm6kernel13GemmUniversalIN4cute5tupleIJiiiiEEENS1_10collective13CollectiveMmaINS1_35MainloopSm100TmaUmmaWarpSpecializedILi5ELi2ELi2ENS5_IJNS4_1CILi2EEENSA_ILi1EEESC_EEEEENS5_IJNSA_ILi256EEESF_NSA_ILi64EEEEEENS_6half_tENS5_IJlSC_lEEESI_SJ_NS4_8TiledMMAINS4_8MMA_AtomIJNS4_26SM100_MMA_F16BF16_2x1SM_SSISI_SI_fLi256ELi256ELNS4_4UMMA5MajorE0ELSO_0ELNSN_7ScaleInE0ELSP_0EEEEEENS4_6LayoutINS5_IJSC_SC_SC_EEENS5_IJNSA_ILi0EEESU_SU_EEEEENS5_IJNS4_10UnderscoreESX_SX_EEEEENS4_18SM100_TMA_2SM_LOADENS4_14ComposedLayoutINS4_7SwizzleILi3ELi4ELi3EEENS4_18smem_ptr_flag_bitsILi16EEENSS_INS5_IJNSA_ILi8EEESG_EEENS5_IJSG_SC_EEEEEEEvNS4_8identityES10_S1A_vS1B_EENS_8epilogue10collective18CollectiveEpilogueINS1D_23Sm100TmaWarpSpecializedILi4ELi2ELi64ELb1ELb0EEEJNS5_IJNSA_ILi128EEESF_SG_EEENS5_IJNSS_IS1I_SC_EENSS_ISG_SC_EEEEESI_SJ_SI_SJ_NS1D_6fusion15FusionCallbacksIS1H_NS1N_13LinCombEltActINS1D_6thread4ReLuESI_fSI_fLNS_15FloatRoundStyleE2EEES1J_S1M_JEEENS4_5SM1004TMEM4LOAD26SM100_TMEM_LOAD_32dp32b64xENS4_13SM90_TMA_LOADES1A_NS4_39AutoVectorizingCopyWithAssumedAlignmentILi128EEENS4_14SM90_TMA_STOREES1A_S21_S21_EEEvvEEEEvNT_6ParamsE)
        /*0008*/ 	.word	0x000000be


	//----- nvinfo : EIATTR_FRAME_SIZE
	.align		4
.L_19:
        /*000c*/ 	.byte	0x04, 0x11
        /*000e*/ 	.short	(.L_21 - .L_20)
	.align		4
.L_20:
        /*0010*/ 	.word	index@($__internal_2_$__cuda_sm10x_tcgen05_guardrail_trap_unallocated_columns_being_dealloced)
        /*0014*/ 	.word	0x00000000


	//----- nvinfo : EIATTR_FRAME_SIZE
	.align		4
.L_21:
        /*0018*/ 	.byte	0x04, 0x11
        /*001a*/ 	.short	(.L_23 - .L_22)
	.align		4
.L_22:
        /*001c*/ 	.word	index@($__internal_1_$__cuda_sm10x_tcgen05_guardrail_trap_phase_invalid_during_alloc)
        /*0020*/ 	.word	0x00000000


	//----- nvinfo : EIATTR_FRAME_SIZE
	.align		4
.L_23:
        /*0024*/ 	.byte	0x04, 0x11
        /*0026*/ 	.short	(.L_25 - .L_24)
	.align		4
.L_24:
        /*0028*/ 	.word	index@($__internal_0_$__cuda_sm10x_tcgen05_guardrail_trap_col_being_dealloced_not_returned_by_alloc)
        /*002c*/ 	.word	0x00000000


	//----- nvinfo : EIATTR_FRAME_SIZE
	.align		4
.L_25:
        /*0030*/ 	.byte	0x04, 0x11
        /*0032*/ 	.short	(.L_27 - .L_26)
	.align		4
.L_26:
        /*0034*/ 	.word	index@(_ZN7cutlass13device_kernelINS_4gemm6kernel13GemmUniversalIN4cute5tupleIJiiiiEEENS1_10collective13CollectiveMmaINS1_35MainloopSm100TmaUmmaWarpSpecializedILi5ELi2ELi2ENS5_IJNS4_1CILi2EEENSA_ILi1EEESC_EEEEENS5_IJNSA_ILi256EEESF_NSA_ILi64EEEEEENS_6half_tENS5_IJlSC_lEEESI_SJ_NS4_8TiledMMAINS4_8MMA_AtomIJNS4_26SM100_MMA_F16BF16_2x1SM_SSISI_SI_fLi256ELi256ELNS4_4UMMA5MajorE0ELSO_0ELNSN_7ScaleInE0ELSP_0EEEEEENS4_6LayoutINS5_IJSC_SC_SC_EEENS5_IJNSA_ILi0EEESU_SU_EEEEENS5_IJNS4_10UnderscoreESX_SX_EEEEENS4_18SM100_TMA_2SM_LOADENS4_14ComposedLayoutINS4_7SwizzleILi3ELi4ELi3EEENS4_18smem_ptr_flag_bitsILi16EEENSS_INS5_IJNSA_ILi8EEESG_EEENS5_IJSG_SC_EEEEEEEvNS4_8identityES10_S1A_vS1B_EENS_8epilogue10collective18CollectiveEpilogueINS1D_23Sm100TmaWarpSpecializedILi4ELi2ELi64ELb1ELb0EEEJNS5_IJNSA_ILi128EEESF_SG_EEENS5_IJNSS_IS1I_SC_EENSS_ISG_SC_EEEEESI_SJ_SI_SJ_NS1D_6fusion15FusionCallbacksIS1H_NS1N_13LinCombEltActINS1D_6thread4ReLuESI_fSI_fLNS_15FloatRoundStyleE2EEES1J_S1M_JEEENS4_5SM1004TMEM4LOAD26SM100_TMEM_LOAD_32dp32b64xENS4_13SM90_TMA_LOADES1A_NS4_39AutoVectorizingCopyWithAssumedAlignmentILi128EEENS4_14SM90_TMA_STOREES1A_S21_S21_EEEvvEEEEvNT_6ParamsE)
        /*0038*/ 	.word	0x00000000


	//----- nvinfo : EIATTR_MIN_STACK_SIZE
	.align		4
.L_27:
        /*003c*/ 	.byte	0x04, 0x12
        /*003e*/ 	.short	(.L_29 - .L_28)
	.align		4
.L_28:
        /*0040*/ 	.word	index@(_ZN7cutlass13device_kernelINS_4gemm6kernel13GemmUniversalIN4cute5tupleIJiiiiEEENS1_10collective13CollectiveMmaINS1_35MainloopSm100TmaUmmaWarpSpecializedILi5ELi2ELi2ENS5_IJNS4_1CILi2EEENSA_ILi1EEESC_EEEEENS5_IJNSA_ILi256EEESF_NSA_ILi64EEEEEENS_6half_tENS5_IJlSC_lEEESI_SJ_NS4_8TiledMMAINS4_8MMA_AtomIJNS4_26SM100_MMA_F16BF16_2x1SM_SSISI_SI_fLi256ELi256ELNS4_4UMMA5MajorE0ELSO_0ELNSN_7ScaleInE0ELSP_0EEEEEENS4_6LayoutINS5_IJSC_SC_SC_EEENS5_IJNSA_ILi0EEESU_SU_EEEEENS5_IJNS4_10UnderscoreESX_SX_EEEEENS4_18SM100_TMA_2SM_LOADENS4_14ComposedLayoutINS4_7SwizzleILi3ELi4ELi3EEENS4_18smem_ptr_flag_bitsILi16EEENSS_INS5_IJNSA_ILi8EEESG_EEENS5_IJSG_SC_EEEEEEEvNS4_8identityES10_S1A_vS1B_EENS_8epilogue10collective18CollectiveEpilogueINS1D_23Sm100TmaWarpSpecializedILi4ELi2ELi64ELb1ELb0EEEJNS5_IJNSA_ILi128EEESF_SG_EEENS5_IJNSS_IS1I_SC_EENSS_ISG_SC_EEEEESI_SJ_SI_SJ_NS1D_6fusion15FusionCallbacksIS1H_NS1N_13LinCombEltActINS1D_6thread4ReLuESI_fSI_fLNS_15FloatRoundStyleE2EEES1J_S1M_JEEENS4_5SM1004TMEM4LOAD26SM100_TMEM_LOAD_32dp32b64xENS4_13SM90_TMA_LOADES1A_NS4_39AutoVectorizingCopyWithAssumedAlignmentILi128EEENS4_14SM90_TMA_STOREES1A_S21_S21_EEEvvEEEEvNT_6ParamsE)
        /*0044*/ 	.word	0x00000000
.L_29:


//--------------------- .nv.compat                --------------------------
	.section	.nv.compat,"",@"SHT_CUDA_COMPAT_INFO"
	.align	4
        /*0000*/ 	.byte	0x02, 0x09, 0x01, 0x00, 0x02, 0x02, 0x02, 0x00, 0x02, 0x05, 0x05, 0x00, 0x03, 0x07, 0x01, 0x01
        /*0010*/ 	.byte	0x02, 0x03, 0x01, 0x00, 0x02, 0x06, 0x01, 0x00, 0x04, 0x0b, 0x08, 0x00, 0x09, 0x00, 0x00, 0x00
        /*0020*/ 	.byte	0x00, 0x00, 0x00, 0x00


//--------------------- .nv.info._ZN7cutlass13device_kernelINS_4gemm6kernel13GemmUniversalIN4cute5tupleIJiiiiEEENS1_10collective13CollectiveMmaINS1_35MainloopSm100TmaUmmaWarpSpecializedILi5ELi2ELi2ENS5_IJNS4_1CILi2EEENSA_ILi1EEESC_EEEEENS5_IJNSA_ILi256EEESF_NSA_ILi64EEEEEENS_6half_tENS5_IJlSC_lEEESI_SJ_NS4_8TiledMMAINS4_8MMA_AtomIJNS4_26SM100_MMA_F16BF16_2x1SM_SSISI_SI_fLi256ELi256ELNS4_4UMMA5MajorE0ELSO_0ELNSN_7ScaleInE0ELSP_0EEEEEENS4_6LayoutINS5_IJSC_SC_SC_EEENS5_IJNSA_ILi0EEESU_SU_EEEEENS5_IJNS4_10UnderscoreESX_SX_EEEEENS4_18SM100_TMA_2SM_LOADENS4_14ComposedLayoutINS4_7SwizzleILi3ELi4ELi3EEENS4_18smem_ptr_flag_bitsILi16EEENSS_INS5_IJNSA_ILi8EEESG_EEENS5_IJSG_SC_EEEEEEEvNS4_8identityES10_S1A_vS1B_EENS_8epilogue10collective18CollectiveEpilogueINS1D_23Sm100TmaWarpSpecializedILi4ELi2ELi64ELb1ELb0EEEJNS5_IJNSA_ILi128EEESF_SG_EEENS5_IJNSS_IS1I_SC_EENSS_ISG_SC_EEEEESI_SJ_SI_SJ_NS1D_6fusion15FusionCallbacksIS1H_NS1N_13LinCombEltActINS1D_6thread4ReLuESI_fSI_fLNS_15FloatRoundStyleE2EEES1J_S1M_JEEENS4_5SM1004TMEM4LOAD26SM100_TMEM_LOAD_32dp32b64xENS4_13SM90_TMA_LOADES1A_NS4_39AutoVectorizingCopyWithAssumedAlignmentILi128EEENS4_14SM90_TMA_STOREES1A_S21_S21_EEEvvEEEEvNT_6ParamsE --------------------------
	.section	.nv.info._ZN7cutlass13device_kernelINS_4gemm6kernel13GemmUniversalIN4cute5tupleIJiiiiEEENS1_10collective13CollectiveMmaINS1_35MainloopSm100TmaUmmaWarpSpecializedILi5ELi2ELi2ENS5_IJNS4_1CILi2EEENSA_ILi1EEESC_EEEEENS5_IJNSA_ILi256EEESF_NSA_ILi64EEEEEENS_6half_tENS5_IJlSC_lEEESI_SJ_NS4_8TiledMMAINS4_8MMA_AtomIJNS4_26SM100_MMA_F16BF16_2x1SM_SSISI_SI_fLi256ELi256ELNS4_4UMMA5MajorE0ELSO_0ELNSN_7ScaleInE0ELSP_0EEEEEENS4_6LayoutINS5_IJSC_SC_SC_EEENS5_IJNSA_ILi0EEESU_SU_EEEEENS5_IJNS4_10UnderscoreESX_SX_EEEEENS4_18SM100_TMA_2SM_LOADENS4_14ComposedLayoutINS4_7SwizzleILi3ELi4ELi3EEENS4_18smem_ptr_flag_bitsILi16EEENSS_INS5_IJNSA_ILi8EEESG_EEENS5_IJSG_SC_EEEEEEEvNS4_8identityES10_S1A_vS1B_EENS_8epilogue10collective18CollectiveEpilogueINS1D_23Sm100TmaWarpSpecializedILi4ELi2ELi64ELb1ELb0EEEJNS5_IJNSA_ILi128EEESF_SG_EEENS5_IJNSS_IS1I_SC_EENSS_ISG_SC_EEEEESI_SJ_SI_SJ_NS1D_6fusion15FusionCallbacksIS1H_NS1N_13LinCombEltActINS1D_6thread4ReLuESI_fSI_fLNS_15FloatRoundStyleE2EEES1J_S1M_JEEENS4_5SM1004TMEM4LOAD26SM100_TMEM_LOAD_32dp32b64xENS4_13SM90_TMA_LOADES1A_NS4_39AutoVectorizingCopyWithAssumedAlignmentILi128EEENS4_14SM90_TMA_STOREES1A_S21_S21_EEEvvEEEEvNT_6ParamsE,"",@"SHT_CUDA_INFO"
	.sectionflags	@""
	.align	4


	//----- nvinfo : EIATTR_CUDA_API_VERSION
	.align		4
        /*0000*/ 	.byte	0x04, 0x37
        /*0002*/ 	.short	(.L_31 - .L_30)
.L_30:
        /*0004*/ 	.word	0x00000082


	//----- nvinfo : EIATTR_KPARAM_INFO
	.align		4
.L_31:
        /*0008*/ 	.byte	0x04, 0x17
        /*000a*/ 	.short	(.L_33 - .L_32)
.L_32:
        /*000c*/ 	.word	0x00000000
        /*0010*/ 	.short	0x0000
        /*0012*/ 	.short	0x0000
        /*0014*/ 	.byte	0x00, 0xf0, 0x01, 0x20


	//----- nvinfo : EIATTR_AT_ENTRY_FRAGMENTS
	.align		4
.L_33:
        /*0018*/ 	.byte	0x04, 0x4f
        /*001a*/ 	.short	(.L_35 - .L_34)


	//   ....[0]....
.L_34:
        /*001c*/ 	.word	0x00000007


	//----- nvinfo : EIATTR_RESERVED_SMEM_USED
	.align		4
.L_35:
        /*0020*/ 	.byte	0x01, 0x41
	.zero		2


	//----- nvinfo : EIATTR_SPARSE_MMA_MASK
	.align		4
        /*0024*/ 	.byte	0x03, 0x50
        /*0026*/ 	.short	0x0000


	//----- nvinfo : EIATTR_TCGEN05_2CTA_USED
	.align		4
        /*0028*/ 	.byte	0x01, 0x52
	.zero		2


	//----- nvinfo : EIATTR_MAXREG_COUNT
	.align		4
        /*002c*/ 	.byte	0x03, 0x1b
        /*002e*/ 	.short	0x00ff


	//----- nvinfo : EIATTR_NUM_BARRIERS
	.align		4
        /*0030*/ 	.byte	0x02, 0x4c
        /*0032*/ 	.byte	0x07
	.zero		1


	//----- nvinfo : EIATTR_EXTERNS
	.align		4
        /*0034*/ 	.byte	0x04, 0x0f
        /*0036*/ 	.short	(.L_37 - .L_36)


	//   ....[0]....
	.align		4
.L_36:
        /*0038*/ 	.word	index@(__assertfail)


	//----- nvinfo : EIATTR_MERCURY_ISA_VERSION
	.align		4
.L_37:
        /*003c*/ 	.byte	0x03, 0x5f
        /*003e*/ 	.short	0x0101


	//----- nvinfo : EIATTR_INT_WARP_WIDE_INSTR_OFFSETS
	.align		4
        /*0040*/ 	.byte	0x04, 0x31
        /*0042*/ 	.short	(.L_39 - .L_38)


	//   ....[0]....
.L_38:
        /*0044*/ 	.word	0x00000cc0


	//   ....[1]....
        /*0048*/ 	.word	0x00000d60


	//   ....[2]....
        /*004c*/ 	.word	0x00002080


	//   ....[3]....
        /*0050*/ 	.word	0x00003ed0


	//   ....[4]....
        /*0054*/ 	.word	0x00003ef0


	//   ....[5]....
        /*0058*/ 	.word	0x00003f20


	//   ....[6]....
        /*005c*/ 	.word	0x00004860


	//   ....[7]....
        /*0060*/ 	.word	0x000048d0


	//   ....[8]....
        /*0064*/ 	.word	0x000049b0


	//   ....[9]....
        /*0068*/ 	.word	0x00004a30


	//   ....[10]....
        /*006c*/ 	.word	0x00004b40


	//   ....[11]....
        /*0070*/ 	.word	0x00004bd0


	//   ....[12]....
        /*0074*/ 	.word	0x00004db0


	//   ....[13]....
        /*0078*/ 	.word	0x00004f10


	//----- nvinfo : EIATTR_COOP_GROUP_MASK_REGIDS
	.align		4
.L_39:
        /*007c*/ 	.byte	0x04, 0x29
        /*007e*/ 	.short	(.L_41 - .L_40)


	//   ....[0]....
.L_40:
        /*0080*/ 	.word	0xffffffff


	//   ....[1]....
        /*0084*/ 	.word	0xffffffff


	//   ....[2]....
        /*0088*/ 	.word	0xffffffff


	//   ....[3]....
        /*008c*/ 	.word	0xffffffff


	//   ....[4]....
        /*0090*/ 	.word	0xffffffff


	//   ....[5]....
        /*0094*/ 	.word	0xffffffff


	//   ....[6]....
        /*0098*/ 	.word	0xffffffff


	//   ....[7]....
        /*009c*/ 	.word	0xffffffff


	//   ....[8]....
        /*00a0*/ 	.word	0xffffffff


	//   ....[9]....
        /*00a4*/ 	.word	0xffffffff


	//   ....[10]....
        /*00a8*/ 	.word	0xffffffff


	//   ....[11]....
        /*00ac*/ 	.word	0xffffffff


	//   ....[12]....
        /*00b0*/ 	.word	0xffffffff


	//   ....[13]....
        /*00b4*/ 	.word	0xffffffff


	//----- nvinfo : EIATTR_COOP_GROUP_INSTR_OFFSETS
	.align		4
.L_41:
        /*00b8*/ 	.byte	0x04, 0x28
        /*00ba*/ 	.short	(.L_43 - .L_42)


	//   ....[0]....
.L_42:
        /*00bc*/ 	.word	0x000000c0


	//   ....[1]....
        /*00c0*/ 	.word	0x000004d0


	//   ....[2]....
        /*00c4*/ 	.word	0x00000670


	//   ....[3]....
        /*00c8*/ 	.word	0x00000800


	//   ....[4]....
        /*00cc*/ 	.word	0x000008f0


	//   ....[5]....
        /*00d0*/ 	.word	0x00000a50


	//   ....[6]....
        /*00d4*/ 	.word	0x00000ba0


	//   ....[7]....
        /*00d8*/ 	.word	0x00000de0


	//   ....[8]....
        /*00dc*/ 	.word	0x00001f60


	//   ....[9]....
        /*00e0*/ 	.word	0x00002dd0


	//   ....[10]....
        /*00e4*/ 	.word	0x000032a0


	//   ....[11]....
        /*00e8*/ 	.word	0x000032d0


	//   ....[12]....
        /*00ec*/ 	.word	0x00003dd0


	//   ....[13]....
        /*00f0*/ 	.word	0x00003fe0


	//----- nvinfo : EIATTR_VRC_CTA_INIT_COUNT
	.align		4
.L_43:
        /*00f4*/ 	.byte	0x02, 0x4a
        /*00f6*/ 	.byte	0x80
	.zero		1


	//----- nvinfo : EIATTR_SYSCALL_OFFSETS
	.align		4
        /*00f8*/ 	.byte	0x04, 0x46
        /*00fa*/ 	.short	(.L_45 - .L_44)


	//   ....[0]....
.L_44:
        /*00fc*/ 	.word	0x000059d0


	//   ....[1]....
        /*0100*/ 	.word	0x00005ac0


	//   ....[2]....
        /*0104*/ 	.word	0x00006480


	//   ....[3]....
        /*0108*/ 	.word	0x00007940


	//   ....[4]....
        /*010c*/ 	.word	0x00008d60


	//   ....[5]....
        /*0110*/ 	.word	0x0000a170


	//----- nvinfo : EIATTR_MBARRIER_INSTR_OFFSETS
	.align		4
.L_45:
        /*0114*/ 	.byte	0x04, 0x39
        /*0116*/ 	.short	(.L_47 - .L_46)


	//   ....[0]....
.L_46:
        /*0118*/ 	.word	0x000005c0
        /*011c*/ 	.word	0x000000ff
        /*0120*/ 	.word	0x00000000
        /*0124*/ 	.short	0x0100
        /*0126*/ 	.byte	0x08
	.zero		1


	//   ....[1]....
        /*0128*/ 	.word	0x000005d0
        /*012c*/ 	.word	0x000000ff
        /*0130*/ 	.word	0x00000028
        /*0134*/ 	.short	0x0100
        /*0136*/ 	.byte	0x08
	.zero		1


	//   ....[2]....
        /*0138*/ 	.word	0x000005e0
        /*013c*/ 	.word	0x000000ff
        /*0140*/ 	.word	0x00000008
        /*0144*/ 	.short	0x0100
        /*0146*/ 	.byte	0x08
	.zero		1


	//   ....[3]....
        /*0148*/ 	.word	0x000005f0
        /*014c*/ 	.word	0x000000ff
        /*0150*/ 	.word	0x00000030
        /*0154*/ 	.short	0x0100
        /*0156*/ 	.byte	0x08
	.zero		1


	//   ....[4]....
        /*0158*/ 	.word	0x00000600
        /*015c*/ 	.word	0x000000ff
        /*0160*/ 	.word	0x00000010
        /*0164*/ 	.short	0x0100
        /*0166*/ 	.byte	0x08
	.zero		1


	//   ....[5]....
        /*0168*/ 	.word	0x00000610
        /*016c*/ 	.word	0x000000ff
        /*0170*/ 	.word	0x00000038
        /*0174*/ 	.short	0x0100
        /*0176*/ 	.byte	0x08
	.zero		1


	//   ....[6]....
        /*0178*/ 	.word	0x00000620
        /*017c*/ 	.word	0x000000ff
        /*0180*/ 	.word	0x00000018
        /*0184*/ 	.short	0x0100
        /*0186*/ 	.byte	0x08
	.zero		1


	//   ....[7]....
        /*0188*/ 	.word	0x00000630
        /*018c*/ 	.word	0x000000ff
        /*0190*/ 	.word	0x00000040
        /*0194*/ 	.short	0x0100
        /*0196*/ 	.byte	0x08
	.zero		1


	//   ....[8]....
        /*0198*/ 	.word	0x00000640
        /*019c*/ 	.word	0x000000ff
        /*01a0*/ 	.word	0x00000020
        /*01a4*/ 	.short	0x0100
        /*01a6*/ 	.byte	0x08
	.zero		1


	//   ....[9]....
        /*01a8*/ 	.word	0x00000650
        /*01ac*/ 	.word	0x000000ff
        /*01b0*/ 	.word	0x00000048
        /*01b4*/ 	.short	0x0100
        /*01b6*/ 	.byte	0x08
	.zero		1


	//   ....[10]....
        /*01b8*/ 	.word	0x00000770
        /*01bc*/ 	.word	0x000000ff
        /*01c0*/ 	.word	0x00000050
        /*01c4*/ 	.short	0x0100
        /*01c6*/ 	.byte	0x09
	.zero		1


	//   ....[11]....
        /*01c8*/ 	.word	0x00000780
        /*01cc*/ 	.word	0x000000ff
        /*01d0*/ 	.word	0x00000070
        /*01d4*/ 	.short	0x0100
        /*01d6*/ 	.byte	0x09
	.zero		1


	//   ....[12]....
        /*01d8*/ 	.word	0x00000790
        /*01dc*/ 	.word	0x000000ff
        /*01e0*/ 	.word	0x00000058
        /*01e4*/ 	.short	0x0100
        /*01e6*/ 	.byte	0x09
	.zero		1


	//   ....[13]....
        /*01e8*/ 	.word	0x000007a0
        /*01ec*/ 	.word	0x000000ff
        /*01f0*/ 	.word	0x00000078
        /*01f4*/ 	.short	0x0100
        /*01f6*/ 	.byte	0x09
	.zero		1


	//   ....[14]....
        /*01f8*/ 	.word	0x000007b0
        /*01fc*/ 	.word	0x000000ff
        /*0200*/ 	.word	0x00000060
        /*0204*/ 	.short	0x0100
        /*0206*/ 	.byte	0x09
	.zero		1


	//   ....[15]....
        /*0208*/ 	.word	0x000007c0
        /*020c*/ 	.word	0x000000ff
        /*0210*/ 	.word	0x00000080
        /*0214*/ 	.short	0x0100
        /*0216*/ 	.byte	0x09
	.zero		1


	//   ....[16]....
        /*0218*/ 	.word	0x000007d0
        /*021c*/ 	.word	0x000000ff
        /*0220*/ 	.word	0x00000068
        /*0224*/ 	.short	0x0100
        /*0226*/ 	.byte	0x09
	.zero		1


	//   ....[17]....
        /*0228*/ 	.word	0x000007e0
        /*022c*/ 	.word	0x000000ff
        /*0230*/ 	.word	0x00000088
        /*0234*/ 	.short	0x0100
        /*0236*/ 	.byte	0x09
	.zero		1


	//   ....[18]....
        /*0238*/ 	.word	0x000008c0
        /*023c*/ 	.word	0x000000ff
        /*0240*/ 	.word	0x00000090
        /*0244*/ 	.short	0x0100
        /*0246*/ 	.byte	0x08
	.zero		1


	//   ....[19]....
        /*0248*/ 	.word	0x000008d0
        /*024c*/ 	.word	0x000000ff
        /*0250*/ 	.word	0x00000098
        /*0254*/ 	.short	0x0100
        /*0256*/ 	.byte	0x08
	.zero		1


	//   ....[20]....
        /*0258*/ 	.word	0x00000a00
        /*025c*/ 	.word	0x000000ff
        /*0260*/ 	.word	0x000000a0
        /*0264*/ 	.short	0x0100
        /*0266*/ 	.byte	0x08
	.zero		1


	//   ....[21]....
        /*0268*/ 	.word	0x00000a10
        /*026c*/ 	.word	0x000000ff
        /*0270*/ 	.word	0x000000b0
        /*0274*/ 	.short	0x0100
        /*0276*/ 	.byte	0x08
	.zero		1


	//   ....[22]....
        /*0278*/ 	.word	0x00000a20
        /*027c*/ 	.word	0x000000ff
        /*0280*/ 	.word	0x000000a8
        /*0284*/ 	.short	0x0100
        /*0286*/ 	.byte	0x08
	.zero		1


	//   ....[23]....
        /*0288*/ 	.word	0x00000a30
        /*028c*/ 	.word	0x000000ff
        /*0290*/ 	.word	0x000000b8
        /*0294*/ 	.short	0x0100
        /*0296*/ 	.byte	0x08
	.zero		1


	//   ....[24]....
        /*0298*/ 	.word	0x00000b50
        /*029c*/ 	.word	0x000000ff
        /*02a0*/ 	.word	0x000000c0
        /*02a4*/ 	.short	0x0100
        /*02a6*/ 	.byte	0x09
	.zero		1


	//   ....[25]....
        /*02a8*/ 	.word	0x00000b60
        /*02ac*/ 	.word	0x000000ff
        /*02b0*/ 	.word	0x000000d0
        /*02b4*/ 	.short	0x0100
        /*02b6*/ 	.byte	0x09
	.zero		1


	//   ....[26]....
        /*02b8*/ 	.word	0x00000b70
        /*02bc*/ 	.word	0x000000ff
        /*02c0*/ 	.word	0x000000c8
        /*02c4*/ 	.short	0x0100
        /*02c6*/ 	.byte	0x09
	.zero		1


	//   ....[27]....
        /*02c8*/ 	.word	0x00000b80
        /*02cc*/ 	.word	0x000000ff
        /*02d0*/ 	.word	0x000000d8
        /*02d4*/ 	.short	0x0100
        /*02d6*/ 	.byte	0x09
	.zero		1


	//   ....[28]....
        /*02d8*/ 	.word	0x00000c70
        /*02dc*/ 	.word	0x000000ff
        /*02e0*/ 	.word	0x000000e0
        /*02e4*/ 	.short	0x0100
        /*02e6*/ 	.byte	0x08
	.zero		1


	//   ....[29]....
        /*02e8*/ 	.word	0x00000c80
        /*02ec*/ 	.word	0x000000ff
        /*02f0*/ 	.word	0x000000f0
        /*02f4*/ 	.short	0x0100
        /*02f6*/ 	.byte	0x08
	.zero		1


	//   ....[30]....
        /*02f8*/ 	.word	0x00000c90
        /*02fc*/ 	.word	0x000000ff
        /*0300*/ 	.word	0x000000e8
        /*0304*/ 	.short	0x0100
        /*0306*/ 	.byte	0x08
	.zero		1


	//   ....[31]....
        /*0308*/ 	.word	0x00000ca0
        /*030c*/ 	.word	0x000000ff
        /*0310*/ 	.word	0x000000f8
        /*0314*/ 	.short	0x0100
        /*0316*/ 	.byte	0x08
	.zero		1


	//   ....[32]....
        /*0318*/ 	.word	0x00000d90
        /*031c*/ 	.word	0x000000ff
        /*0320*/ 	.word	0x00000100
        /*0324*/ 	.short	0x0100
        /*0326*/ 	.byte	0x07
	.zero		1


	//   ....[33]....
        /*0328*/ 	.word	0x00001780
        /*032c*/ 	.word	0x00000003
        /*0330*/ 	.word	0x000000f0
        /*0334*/ 	.short	0x010a
        /*0336*/ 	.byte	0xff
	.zero		1


	//   ....[34]....
        /*0338*/ 	.word	0x000017b0
        /*033c*/ 	.word	0x00000003
        /*0340*/ 	.word	0x000000e0
        /*0344*/ 	.short	0x0101
        /*0346*/ 	.byte	0xff
	.zero		1


	//   ....[35]....
        /*0348*/ 	.word	0x000018b0
        /*034c*/ 	.word	0x000000ff
        /*0350*/ 	.word	0x00000028
        /*0354*/ 	.short	0x010a
        /*0356*/ 	.byte	0x08
	.zero		1


	//   ....[36]....
        /*0358*/ 	.word	0x00001970
        /*035c*/ 	.word	0x000000ff
        /*0360*/ 	.word	0x00000028
        /*0364*/ 	.short	0x010a
        /*0366*/ 	.byte	0x21
	.zero		1


	//   ....[37]....
        /*0368*/ 	.word	0x00001b30
        /*036c*/ 	.word	0x000000ff
        /*0370*/ 	.word	0x00000028
        /*0374*/ 	.short	0x010a
        /*0376*/ 	.byte	0x08
	.zero		1


	//   ....[38]....
        /*0378*/ 	.word	0x00001c30
        /*037c*/ 	.word	0x000000ff
        /*0380*/ 	.word	0x00000098
        /*0384*/ 	.short	0x0101
        /*0386*/ 	.byte	0x06
	.zero		1


	//   ....[39]....
        /*0388*/ 	.word	0x00001c40
        /*038c*/ 	.word	0x000000ff
        /*0390*/ 	.word	0x00000028
        /*0394*/ 	.short	0x010a
        /*0396*/ 	.byte	0x08
	.zero		1


	//   ....[40]....
        /*0398*/ 	.word	0x00001cc0
        /*039c*/ 	.word	0x000000ff
        /*03a0*/ 	.word	0x00000028
        /*03a4*/ 	.short	0x010a
        /*03a6*/ 	.byte	0x11
	.zero		1


	//   ....[41]....
        /*03a8*/ 	.word	0x00001e50
        /*03ac*/ 	.word	0x000000ff
        /*03b0*/ 	.word	0x00000028
        /*03b4*/ 	.short	0x010a
        /*03b6*/ 	.byte	0x08
	.zero		1


	//   ....[42]....
        /*03b8*/ 	.word	0x00001f90
        /*03bc*/ 	.word	0x00000002
        /*03c0*/ 	.word	0x000000a0
        /*03c4*/ 	.short	0x010a
        /*03c6*/ 	.byte	0xff
	.zero		1


	//   ....[43]....
        /*03c8*/ 	.word	0x00002050
        /*03cc*/ 	.word	0x00000002
        /*03d0*/ 	.word	0x00000000
        /*03d4*/ 	.short	0x0101
        /*03d6*/ 	.byte	0xff
	.zero		1


	//   ....[44]....
        /*03d8*/ 	.word	0x000025b0
        /*03dc*/ 	.word	0x000000ff
        /*03e0*/ 	.word	0x00000000
        /*03e4*/ 	.short	0x010a
        /*03e6*/ 	.byte	0x04
	.zero		1


	//   ....[45]....
        /*03e8*/ 	.word	0x00002640
        /*03ec*/ 	.word	0x000000ff
        /*03f0*/ 	.word	0x00000000
        /*03f4*/ 	.short	0x010a
        /*03f6*/ 	.byte	0x04
	.zero		1


	//   ....[46]....
        /*03f8*/ 	.word	0x000026d0
        /*03fc*/ 	.word	0x000000ff
        /*0400*/ 	.word	0x00000000
        /*0404*/ 	.short	0x010a
        /*0406*/ 	.byte	0x04
	.zero		1


	//   ....[47]....
        /*0408*/ 	.word	0x00002760
        /*040c*/ 	.word	0x000000ff
        /*0410*/ 	.word	0x00000000
        /*0414*/ 	.short	0x010a
        /*0416*/ 	.byte	0x04
	.zero		1


	//   ....[48]....
        /*0418*/ 	.word	0x00002800
        /*041c*/ 	.word	0x00000000
        /*0420*/ 	.word	0x00000000
        /*0424*/ 	.short	0x010a
        /*0426*/ 	.byte	0xff
	.zero		1


	//   ....[49]....
        /*0428*/ 	.word	0x00002930
        /*042c*/ 	.word	0x00000000
        /*0430*/ 	.word	0x000000e0
        /*0434*/ 	.short	0x010a
        /*0436*/ 	.byte	0xff
	.zero		1


	//   ....[50]....
        /*0438*/ 	.word	0x000029a0
        /*043c*/ 	.word	0x00000004
        /*0440*/ 	.word	0x00000000
        /*0444*/ 	.short	0x0101
        /*0446*/ 	.byte	0xff
	.zero		1


	//   ....[51]....
        /*0448*/ 	.word	0x000029c0
        /*044c*/ 	.word	0x000000ff
        /*0450*/ 	.word	0x000000b0
        /*0454*/ 	.short	0x010a
        /*0456*/ 	.byte	0x05
	.zero		1


	//   ....[52]....
        /*0458*/ 	.word	0x00002ae0
        /*045c*/ 	.word	0x00000000
        /*0460*/ 	.word	0x000000a0
        /*0464*/ 	.short	0x010a
        /*0466*/ 	.byte	0xff
	.zero		1


	//   ....[53]....
        /*0468*/ 	.word	0x00002be0
        /*046c*/ 	.word	0x00000000
        /*0470*/ 	.word	0x00000000
        /*0474*/ 	.short	0x0101
        /*0476*/ 	.byte	0xff
	.zero		1


	//   ....[54]....
        /*0478*/ 	.word	0x00002c70
        /*047c*/ 	.word	0x000000ff
        /*0480*/ 	.word	0x000000b0
        /*0484*/ 	.short	0x0106
        /*0486*/ 	.byte	0x05
	.zero		1


	//   ....[55]....
        /*0488*/ 	.word	0x00002c90
        /*048c*/ 	.word	0x000000ff
        /*0490*/ 	.word	0x000000b0
        /*0494*/ 	.short	0x010a
        /*0496*/ 	.byte	0x05
	.zero		1


	//   ....[56]....
        /*0498*/ 	.word	0x00002d20
        /*049c*/ 	.word	0x000000ff
        /*04a0*/ 	.word	0x000000b0
        /*04a4*/ 	.short	0x0106
        /*04a6*/ 	.byte	0x04
	.zero		1


	//   ....[57]....
        /*04a8*/ 	.word	0x00002d60
        /*04ac*/ 	.word	0x00000000
        /*04b0*/ 	.word	0x000000b0
        /*04b4*/ 	.short	0x010a
        /*04b6*/ 	.byte	0xff
	.zero		1


	//   ....[58]....
        /*04b8*/ 	.word	0x00002fa0
        /*04bc*/ 	.word	0x000000ff
        /*04c0*/ 	.word	0x00000008
        /*04c4*/ 	.short	0x010a
        /*04c6*/ 	.byte	0x06
	.zero		1


	//   ....[59]....
        /*04c8*/ 	.word	0x00002fc0
        /*04cc*/ 	.word	0x000000ff
        /*04d0*/ 	.word	0x00000008
        /*04d4*/ 	.short	0x010a
        /*04d6*/ 	.byte	0x06
	.zero		1


	//   ....[60]....
        /*04d8*/ 	.word	0x00003150
        /*04dc*/ 	.word	0x000000ff
        /*04e0*/ 	.word	0x00000008
        /*04e4*/ 	.short	0x010a
        /*04e6*/ 	.byte	0x06
	.zero		1


	//   ....[61]....
        /*04e8*/ 	.word	0x00003170
        /*04ec*/ 	.word	0x000000ff
        /*04f0*/ 	.word	0x00000008
        /*04f4*/ 	.short	0x010a
        /*04f6*/ 	.byte	0x06
	.zero		1


	//   ....[62]....
        /*04f8*/ 	.word	0x00003230
        /*04fc*/ 	.word	0x000000ff
        /*0500*/ 	.word	0x00000000
        /*0504*/ 	.short	0x0101
        /*0506*/ 	.byte	0x07
	.zero		1


	//   ....[63]....
        /*0508*/ 	.word	0x00003570
        /*050c*/ 	.word	0x00000000
        /*0510*/ 	.word	0x000000a0
        /*0514*/ 	.short	0x010a
        /*0516*/ 	.byte	0xff
	.zero		1


	//   ....[64]....
        /*0518*/ 	.word	0x00003630
        /*051c*/ 	.word	0x00000000
        /*0520*/ 	.word	0x00000000
        /*0524*/ 	.short	0x0101
        /*0526*/ 	.byte	0xff
	.zero		1


	//   ....[65]....
        /*0528*/ 	.word	0x000036f0
        /*052c*/ 	.word	0x000000ff
        /*0530*/ 	.word	0x00000000
        /*0534*/ 	.short	0x010a
        /*0536*/ 	.byte	0x08
	.zero		1


	//   ....[66]....
        /*0538*/ 	.word	0x00003700
        /*053c*/ 	.word	0x000000ff
        /*0540*/ 	.word	0x000000d0
        /*0544*/ 	.short	0x010a
        /*0546*/ 	.byte	0x09
	.zero		1


	//   ....[67]....
        /*0548*/ 	.word	0x000037b0
        /*054c*/ 	.word	0x000000ff
        /*0550*/ 	.word	0x00000000
        /*0554*/ 	.short	0x010a
        /*0556*/ 	.byte	0x08
	.zero		1


	//   ....[68]....
        /*0558*/ 	.word	0x000038e0
        /*055c*/ 	.word	0x000000ff
        /*0560*/ 	.word	0x00000000
        /*0564*/ 	.short	0x010a
        /*0566*/ 	.byte	0x1e
	.zero		1


	//   ....[69]....
        /*0568*/ 	.word	0x00003be0
        /*056c*/ 	.word	0x000000ff
        /*0570*/ 	.word	0x00000000
        /*0574*/ 	.short	0x010a
        /*0576*/ 	.byte	0x05
	.zero		1


	//   ....[70]....
        /*0578*/ 	.word	0x00003c80
        /*057c*/ 	.word	0x00000000
        /*0580*/ 	.word	0x00000000
        /*0584*/ 	.short	0x010a
        /*0586*/ 	.byte	0xff
	.zero		1


	//   ....[71]....
        /*0588*/ 	.word	0x00003cc0
        /*058c*/ 	.word	0x00000000
        /*0590*/ 	.word	0x00000000
        /*0594*/ 	.short	0x010a
        /*0596*/ 	.byte	0xff
	.zero		1


	//   ....[72]....
        /*0598*/ 	.word	0x00003d30
        /*059c*/ 	.word	0x000000ff
        /*05a0*/ 	.word	0x00000000
        /*05a4*/ 	.short	0x0101
        /*05a6*/ 	.byte	0x05
	.zero		1


	//   ....[73]....
        /*05a8*/ 	.word	0x00003d70
        /*05ac*/ 	.word	0x000000ff
        /*05b0*/ 	.word	0x00000100
        /*05b4*/ 	.short	0x010a
        /*05b6*/ 	.byte	0x07
	.zero		1


	//   ....[74]....
        /*05b8*/ 	.word	0x00003dc0
        /*05bc*/ 	.word	0x000000ff
        /*05c0*/ 	.word	0x00000000
        /*05c4*/ 	.short	0x0101
        /*05c6*/ 	.byte	0x05
	.zero		1


	//   ....[75]....
        /*05c8*/ 	.word	0x00004210
        /*05cc*/ 	.word	0x00000000
        /*05d0*/ 	.word	0x000000a0
        /*05d4*/ 	.short	0x010a
        /*05d6*/ 	.byte	0xff
	.zero		1


	//   ....[76]....
        /*05d8*/ 	.word	0x000042d0
        /*05dc*/ 	.word	0x00000000
        /*05e0*/ 	.word	0x00000000
        /*05e4*/ 	.short	0x0101
        /*05e6*/ 	.byte	0xff
	.zero		1


	//   ....[77]....
        /*05e8*/ 	.word	0x000045f0
        /*05ec*/ 	.word	0x000000ff
        /*05f0*/ 	.word	0x00000098
        /*05f4*/ 	.short	0x010a
        /*05f6*/ 	.byte	0x07
	.zero		1


	//   ....[78]....
        /*05f8*/ 	.word	0x000047e0
        /*05fc*/ 	.word	0x000000ff
        /*0600*/ 	.word	0x00000070
        /*0604*/ 	.short	0x010a
        /*0606*/ 	.byte	0x07
	.zero		1


	//   ....[79]....
        /*0608*/ 	.word	0x00004950
        /*060c*/ 	.word	0x000000ff
        /*0610*/ 	.word	0x00000050
        /*0614*/ 	.short	0x010b
        /*0616*/ 	.byte	0x07
	.zero		1


	//   ....[80]....
        /*0618*/ 	.word	0x00004960
        /*061c*/ 	.word	0x000000ff
        /*0620*/ 	.word	0x00000000
        /*0624*/ 	.short	0x0101
        /*0626*/ 	.byte	0x08
	.zero		1


	//   ....[81]....
        /*0628*/ 	.word	0x00004980
        /*062c*/ 	.word	0x000000ff
        /*0630*/ 	.word	0x00000078
        /*0634*/ 	.short	0x010a
        /*0636*/ 	.byte	0x07
	.zero		1


	//   ....[82]....
        /*0638*/ 	.word	0x00004ae0
        /*063c*/ 	.word	0x000000ff
        /*0640*/ 	.word	0x00000058
        /*0644*/ 	.short	0x010b
        /*0646*/ 	.byte	0x07
	.zero		1


	//   ....[83]....
        /*0648*/ 	.word	0x00004af0
        /*064c*/ 	.word	0x000000ff
        /*0650*/ 	.word	0x00000000
        /*0654*/ 	.short	0x0101
        /*0656*/ 	.byte	0x08
	.zero		1


	//   ....[84]....
        /*0658*/ 	.word	0x00004b00
        /*065c*/ 	.word	0x000000ff
        /*0660*/ 	.word	0x00000080
        /*0664*/ 	.short	0x010a
        /*0666*/ 	.byte	0x07
	.zero		1


	//   ....[85]....
        /*0668*/ 	.word	0x00004ca0
        /*066c*/ 	.word	0x000000ff
        /*0670*/ 	.word	0x00000060
        /*0674*/ 	.short	0x010b
        /*0676*/ 	.byte	0x07
	.zero		1


	//   ....[86]....
        /*0678*/ 	.word	0x00004d10
        /*067c*/ 	.word	0x000000ff
        /*0680*/ 	.word	0x00000000
        /*0684*/ 	.short	0x0101
        /*0686*/ 	.byte	0x08
	.zero		1


	//   ....[87]....
        /*0688*/ 	.word	0x00004d40
        /*068c*/ 	.word	0x000000ff
        /*0690*/ 	.word	0x00000088
        /*0694*/ 	.short	0x010a
        /*0696*/ 	.byte	0x07
	.zero		1


	//   ....[88]....
        /*0698*/ 	.word	0x00004f50
        /*069c*/ 	.word	0x000000ff
        /*06a0*/ 	.word	0x00000068
        /*06a4*/ 	.short	0x010b
        /*06a6*/ 	.byte	0x07
	.zero		1


	//   ....[89]....
        /*06a8*/ 	.word	0x00004f70
        /*06ac*/ 	.word	0x000000ff
        /*06b0*/ 	.word	0x00000000
        /*06b4*/ 	.short	0x0101
        /*06b6*/ 	.byte	0x0d
	.zero		1


	//   ....[90]....
        /*06b8*/ 	.word	0x00004fa0
        /*06bc*/ 	.word	0x000000ff
        /*06c0*/ 	.word	0x00000070
        /*06c4*/ 	.short	0x010a
        /*06c6*/ 	.byte	0x07
	.zero		1


	//   ....[91]....
        /*06c8*/ 	.word	0x00004fc0
        /*06cc*/ 	.word	0x000000ff
        /*06d0*/ 	.word	0x00000078
        /*06d4*/ 	.short	0x010a
        /*06d6*/ 	.byte	0x07
	.zero		1


	//   ....[92]....
        /*06d8*/ 	.word	0x00004fe0
        /*06dc*/ 	.word	0x000000ff
        /*06e0*/ 	.word	0x00000080
        /*06e4*/ 	.short	0x010a
        /*06e6*/ 	.byte	0x07
	.zero		1


	//   ....[93]....
        /*06e8*/ 	.word	0x00005020
        /*06ec*/ 	.word	0x00000000
        /*06f0*/ 	.word	0x00000088
        /*06f4*/ 	.short	0x010a
        /*06f6*/ 	.byte	0xff
	.zero		1


	//   ....[94]....
        /*06f8*/ 	.word	0x00005390
        /*06fc*/ 	.word	0x00000000
        /*0700*/ 	.word	0x000000a0
        /*0704*/ 	.short	0x010a
        /*0706*/ 	.byte	0xff
	.zero		1


	//   ....[95]....
        /*0708*/ 	.word	0x000054a0
        /*070c*/ 	.word	0x00000000
        /*0710*/ 	.word	0x00000000
        /*0714*/ 	.short	0x0101
        /*0716*/ 	.byte	0xff
	.zero		1


	//   ....[96]....
        /*0718*/ 	.word	0x00005e10
        /*071c*/ 	.word	0x000000ff
        /*0720*/ 	.word	0x00000050
        /*0724*/ 	.short	0x010a
        /*0726*/ 	.byte	0x2e
	.zero		1


	//   ....[97]....
        /*0728*/ 	.word	0x00005f10
        /*072c*/ 	.word	0x000000b7
        /*0730*/ 	.word	0x000000c0
        /*0734*/ 	.short	0x010a
        /*0736*/ 	.byte	0xff
	.zero		1


	//   ....[98]....
        /*0738*/ 	.word	0x00006190
        /*073c*/ 	.word	0x000000ff
        /*0740*/ 	.word	0x00000050
        /*0744*/ 	.short	0x010a
        /*0746*/ 	.byte	0x2e
	.zero		1


	//   ....[99]....
        /*0748*/ 	.word	0x00006360
        /*074c*/ 	.word	0x000000b7
        /*0750*/ 	.word	0x000000c0
        /*0754*/ 	.short	0x010a
        /*0756*/ 	.byte	0xff
	.zero		1


	//   ....[100]....
        /*0758*/ 	.word	0x000075e0
        /*075c*/ 	.word	0x00000000
        /*0760*/ 	.word	0x00000000
        /*0764*/ 	.short	0x0101
        /*0766*/ 	.byte	0xff
	.zero		1


	//   ....[101]....
        /*0768*/ 	.word	0x000075f0
        /*076c*/ 	.word	0x00000003
        /*0770*/ 	.word	0x00000050
        /*0774*/ 	.short	0x010a
        /*0776*/ 	.byte	0xff
	.zero		1


	//   ....[102]....
        /*0778*/ 	.word	0x000076d0
        /*077c*/ 	.word	0x00000003
        /*0780*/ 	.word	0x00000050
        /*0784*/ 	.short	0x010a
        /*0786*/ 	.byte	0xff
	.zero		1


	//   ....[103]....
        /*0788*/ 	.word	0x00008a00
        /*078c*/ 	.word	0x00000055
        /*0790*/ 	.word	0x00000000
        /*0794*/ 	.short	0x0101
        /*0796*/ 	.byte	0xff
	.zero		1


	//   ....[104]....
        /*0798*/ 	.word	0x00008a20
        /*079c*/ 	.word	0x00000000
        /*07a0*/ 	.word	0x00000050
        /*07a4*/ 	.short	0x010a
        /*07a6*/ 	.byte	0xff
	.zero		1


	//   ....[105]....
        /*07a8*/ 	.word	0x00008af0
        /*07ac*/ 	.word	0x00000000
        /*07b0*/ 	.word	0x00000050
        /*07b4*/ 	.short	0x010a
        /*07b6*/ 	.byte	0xff
	.zero		1


	//   ....[106]....
        /*07b8*/ 	.word	0x00009e20
        /*07bc*/ 	.word	0x00000054
        /*07c0*/ 	.word	0x00000000
        /*07c4*/ 	.short	0x0101
        /*07c6*/ 	.byte	0xff
	.zero		1


	//   ....[107]....
        /*07c8*/ 	.word	0x00009e40
        /*07cc*/ 	.word	0x00000003
        /*07d0*/ 	.word	0x00000050
        /*07d4*/ 	.short	0x010a
        /*07d6*/ 	.byte	0xff
	.zero		1


	//   ....[108]....
        /*07d8*/ 	.word	0x00009f10
        /*07dc*/ 	.word	0x00000003
        /*07e0*/ 	.word	0x00000050
        /*07e4*/ 	.short	0x010a
        /*07e6*/ 	.byte	0xff
	.zero		1


	//   ....[109]....
        /*07e8*/ 	.word	0x0000a260
        /*07ec*/ 	.word	0x000000b7
        /*07f0*/ 	.word	0x00000000
        /*07f4*/ 	.short	0x0101
        /*07f6*/ 	.byte	0xff
	.zero		1


	//   ....[110]....
        /*07f8*/ 	.word	0x0000b280
        /*07fc*/ 	.word	0x00000000
        /*0800*/ 	.word	0x00000000
        /*0804*/ 	.short	0x0101
        /*0806*/ 	.byte	0xff
	.zero		1


	//   ....[111]....
        /*0808*/ 	.word	0x0000b4f0
        /*080c*/ 	.word	0x000000ff
        /*0810*/ 	.word	0x00000000
        /*0814*/ 	.short	0x0101
        /*0816*/ 	.byte	0x04
	.zero		1


	//   ....[112]....
        /*0818*/ 	.word	0x0000b510
        /*081c*/ 	.word	0x00000003
        /*0820*/ 	.word	0x000000f0
        /*0824*/ 	.short	0x010a
        /*0826*/ 	.byte	0xff
	.zero		1


	//   ....[113]....
        /*0828*/ 	.word	0x0000b570
        /*082c*/ 	.word	0x00000002
        /*0830*/ 	.word	0x00000028
        /*0834*/ 	.short	0x010a
        /*0836*/ 	.byte	0xff
	.zero		1


	//   ....[114]....
        /*0838*/ 	.word	0x0000b5d0
        /*083c*/ 	.word	0x00000002
        /*0840*/ 	.word	0x00000028
        /*0844*/ 	.short	0x010a
        /*0846*/ 	.byte	0xff
	.zero		1


	//   ....[115]....
        /*0848*/ 	.word	0x0000b620
        /*084c*/ 	.word	0x00000002
        /*0850*/ 	.word	0x000000a0
        /*0854*/ 	.short	0x010a
        /*0856*/ 	.byte	0xff
	.zero		1


	//   ....[116]....
        /*0858*/ 	.word	0x0000b680
        /*085c*/ 	.word	0x00000000
        /*0860*/ 	.word	0x00000000
        /*0864*/ 	.short	0x010a
        /*0866*/ 	.byte	0xff
	.zero		1


	//   ....[117]....
        /*0868*/ 	.word	0x0000b6e0
        /*086c*/ 	.word	0x00000000
        /*0870*/ 	.word	0x00000000
        /*0874*/ 	.short	0x010a
        /*0876*/ 	.byte	0xff
	.zero		1


	//   ....[118]....
        /*0878*/ 	.word	0x0000b740
        /*087c*/ 	.word	0x00000000
        /*0880*/ 	.word	0x00000000
        /*0884*/ 	.short	0x010a
        /*0886*/ 	.byte	0xff
	.zero		1


	//   ....[119]....
        /*0888*/ 	.word	0x0000b7a0
        /*088c*/ 	.word	0x00000000
        /*0890*/ 	.word	0x00000000
        /*0894*/ 	.short	0x010a
        /*0896*/ 	.byte	0xff
	.zero		1


	//   ....[120]....
        /*0898*/ 	.word	0x0000b7f0
        /*089c*/ 	.word	0x00000000
        /*08a0*/ 	.word	0x000000e0
        /*08a4*/ 	.short	0x010a
        /*08a6*/ 	.byte	0xff
	.zero		1


	//   ....[121]....
        /*08a8*/ 	.word	0x0000b850
        /*08ac*/ 	.word	0x00000000
        /*08b0*/ 	.word	0x000000b0
        /*08b4*/ 	.short	0x010a
        /*08b6*/ 	.byte	0xff
	.zero		1


	//   ....[122]....
        /*08b8*/ 	.word	0x0000b8a0
        /*08bc*/ 	.word	0x00000000
        /*08c0*/ 	.word	0x000000a0
        /*08c4*/ 	.short	0x010a
        /*08c6*/ 	.byte	0xff
	.zero		1


	//   ....[123]....
        /*08c8*/ 	.word	0x0000b900
        /*08cc*/ 	.word	0x00000000
        /*08d0*/ 	.word	0x000000b0
        /*08d4*/ 	.short	0x010a
        /*08d6*/ 	.byte	0xff
	.zero		1


	//   ....[124]....
        /*08d8*/ 	.word	0x0000b960
        /*08dc*/ 	.word	0x00000004
        /*08e0*/ 	.word	0x00000008
        /*08e4*/ 	.short	0x010a
        /*08e6*/ 	.byte	0xff
	.zero		1


	//   ....[125]....
        /*08e8*/ 	.word	0x0000ba40
        /*08ec*/ 	.word	0x00000002
        /*08f0*/ 	.word	0x00000008
        /*08f4*/ 	.short	0x010a
        /*08f6*/ 	.byte	0xff
	.zero		1


	//   ....[126]....
        /*08f8*/ 	.word	0x0000ba90
        /*08fc*/ 	.word	0x00000000
        /*0900*/ 	.word	0x000000a0
        /*0904*/ 	.short	0x010a
        /*0906*/ 	.byte	0xff
	.zero		1


	//   ....[127]....
        /*0908*/ 	.word	0x0000baf0
        /*090c*/ 	.word	0x00000000
        /*0910*/ 	.word	0x000000d0
        /*0914*/ 	.short	0x010a
        /*0916*/ 	.byte	0xff
	.zero		1


	//   ....[128]....
        /*0918*/ 	.word	0x0000bb50
        /*091c*/ 	.word	0x00000000
        /*0920*/ 	.word	0x00000000
        /*0924*/ 	.short	0x010a
        /*0926*/ 	.byte	0xff
	.zero		1


	//   ....[129]....
        /*0928*/ 	.word	0x0000bbb0
        /*092c*/ 	.word	0x00000000
        /*0930*/ 	.word	0x00000000
        /*0934*/ 	.short	0x010a
        /*0936*/ 	.byte	0xff
	.zero		1


	//   ....[130]....
        /*0938*/ 	.word	0x0000bc10
        /*093c*/ 	.word	0x00000000
        /*0940*/ 	.word	0x00000100
        /*0944*/ 	.short	0x010a
        /*0946*/ 	.byte	0xff
	.zero		1


	//   ....[131]....
        /*0948*/ 	.word	0x0000bc60
        /*094c*/ 	.word	0x00000000
        /*0950*/ 	.word	0x000000a0
        /*0954*/ 	.short	0x010a
        /*0956*/ 	.byte	0xff
	.zero		1


	//   ....[132]....
        /*0958*/ 	.word	0x0000bcc0
        /*095c*/ 	.word	0x00000000
        /*0960*/ 	.word	0x00000098
        /*0964*/ 	.short	0x010a
        /*0966*/ 	.byte	0xff
	.zero		1


	//   ....[133]....
        /*0968*/ 	.word	0x0000bd20
        /*096c*/ 	.word	0x00000003
        /*0970*/ 	.word	0x00000070
        /*0974*/ 	.short	0x010a
        /*0976*/ 	.byte	0xff
	.zero		1


	//   ....[134]....
        /*0978*/ 	.word	0x0000bd80
        /*097c*/ 	.word	0x00000003
        /*0980*/ 	.word	0x00000078
        /*0984*/ 	.short	0x010a
        /*0986*/ 	.byte	0xff
	.zero		1


	//   ....[135]....
        /*0988*/ 	.word	0x0000bde0
        /*098c*/ 	.word	0x00000003
        /*0990*/ 	.word	0x00000080
        /*0994*/ 	.short	0x010a
        /*0996*/ 	.byte	0xff
	.zero		1


	//   ....[136]....
        /*0998*/ 	.word	0x0000be40
        /*099c*/ 	.word	0x00000003
        /*09a0*/ 	.word	0x00000088
        /*09a4*/ 	.short	0x010a
        /*09a6*/ 	.byte	0xff
	.zero		1


	//   ....[137]....
        /*09a8*/ 	.word	0x0000bea0
        /*09ac*/ 	.word	0x00000000
        /*09b0*/ 	.word	0x00000070
        /*09b4*/ 	.short	0x010a
        /*09b6*/ 	.byte	0xff
	.zero		1


	//   ....[138]....
        /*09b8*/ 	.word	0x0000bf00
        /*09bc*/ 	.word	0x00000000
        /*09c0*/ 	.word	0x00000078
        /*09c4*/ 	.short	0x010a
        /*09c6*/ 	.byte	0xff
	.zero		1


	//   ....[139]....
        /*09c8*/ 	.word	0x0000bf60
        /*09cc*/ 	.word	0x00000000
        /*09d0*/ 	.word	0x00000080
        /*09d4*/ 	.short	0x010a
        /*09d6*/ 	.byte	0xff
	.zero		1


	//   ....[140]....
        /*09d8*/ 	.word	0x0000bfb0
        /*09dc*/ 	.word	0x00000000
        /*09e0*/ 	.word	0x000000a0
        /*09e4*/ 	.short	0x010a
        /*09e6*/ 	.byte	0xff
	.zero		1


	//   ....[141]....
        /*09e8*/ 	.word	0x0000c010
        /*09ec*/ 	.word	0x00000003
        /*09f0*/ 	.word	0x00000050
        /*09f4*/ 	.short	0x010a
        /*09f6*/ 	.byte	0xff
	.zero		1


	//   ....[142]....
        /*09f8*/ 	.word	0x0000c060
        /*09fc*/ 	.word	0x000000b7
        /*0a00*/ 	.word	0x000000c0
        /*0a04*/ 	.short	0x010a
        /*0a06*/ 	.byte	0xff
	.zero		1


	//   ....[143]....
        /*0a08*/ 	.word	0x0000c0b0
        /*0a0c*/ 	.word	0x00000003
        /*0a10*/ 	.word	0x00000050
        /*0a14*/ 	.short	0x010a
        /*0a16*/ 	.byte	0xff
	.zero		1


	//   ....[144]....
        /*0a18*/ 	.word	0x0000c100
        /*0a1c*/ 	.word	0x00000000
        /*0a20*/ 	.word	0x00000050
        /*0a24*/ 	.short	0x010a
        /*0a26*/ 	.byte	0xff
	.zero		1


	//   ....[145]....
        /*0a28*/ 	.word	0x0000c150
        /*0a2c*/ 	.word	0x00000003
        /*0a30*/ 	.word	0x00000050
        /*0a34*/ 	.short	0x010a
        /*0a36*/ 	.byte	0xff
	.zero		1


	//----- nvinfo : EIATTR_NUM_MBARRIERS
	.align		4
.L_47:
        /*0a38*/ 	.byte	0x03, 0x38
        /*0a3a*/ 	.short	0x0021


	//----- nvinfo : EIATTR_EXIT_INSTR_OFFSETS
	.align		4
        /*0a3c*/ 	.byte	0x04, 0x1c
        /*0a3e*/ 	.short	(.L_49 - .L_48)


	//   ....[0]....
.L_48:
        /*0a40*/ 	.word	0x00002830


	//   ....[1]....
        /*0a44*/ 	.word	0x00002d30


	//   ....[2]....
        /*0a48*/ 	.word	0x00002d90


	//   ....[3]....
        /*0a4c*/ 	.word	0x00003ff0


	//   ....[4]....
        /*0a50*/ 	.word	0x00005050


	//   ....[5]....
        /*0a54*/ 	.word	0x00005090


	//   ....[6]....
        /*0a58*/ 	.word	0x0000b3e0


	//   ....[7]....
        /*0a5c*/ 	.word	0x0000b460


	//   ....[8]....
        /*0a60*/ 	.word	0x0000b490


	//   ....[9]....
        /*0a64*/ 	.word	0x0000b500


	//----- nvinfo : EIATTR_MAX_THREADS
	.align		4
.L_49:
        /*0a68*/ 	.byte	0x04, 0x05
        /*0a6a*/ 	.short	(.L_51 - .L_50)
.L_50:
        /*0a6c*/ 	.word	0x00000100
        /*0a70*/ 	.word	0x00000001
        /*0a74*/ 	.word	0x00000001


	//----- nvinfo : EIATTR_CRS_STACK_SIZE
	.align		4
.L_51:
        /*0a78*/ 	.byte	0x04, 0x1e
        /*0a7a*/ 	.short	(.L_53 - .L_52)
.L_52:
        /*0a7c*/ 	.word	0x00000000


	//----- nvinfo : EIATTR_CBANK_PARAM_SIZE
	.align		4
.L_53:
        /*0a80*/ 	.byte	0x03, 0x19
        /*0a82*/ 	.short	0x0800


	//----- nvinfo : EIATTR_PARAM_CBANK
	.align		4
        /*0a84*/ 	.byte	0x04, 0x0a
        /*0a86*/ 	.short	(.L_55 - .L_54)
	.align		4
.L_54:
        /*0a88*/ 	.word	index@(.nv.constant0._ZN7cutlass13device_kernelINS_4gemm6kernel13GemmUniversalIN4cute5tupleIJiiiiEEENS1_10collective13CollectiveMmaINS1_35MainloopSm100TmaUmmaWarpSpecializedILi5ELi2ELi2ENS5_IJNS4_1CILi2EEENSA_ILi1EEESC_EEEEENS5_IJNSA_ILi256EEESF_NSA_ILi64EEEEEENS_6half_tENS5_IJlSC_lEEESI_SJ_NS4_8TiledMMAINS4_8MMA_AtomIJNS4_26SM100_MMA_F16BF16_2x1SM_SSISI_SI_fLi256ELi256ELNS4_4UMMA5MajorE0ELSO_0ELNSN_7ScaleInE0ELSP_0EEEEEENS4_6LayoutINS5_IJSC_SC_SC_EEENS5_IJNSA_ILi0EEESU_SU_EEEEENS5_IJNS4_10UnderscoreESX_SX_EEEEENS4_18SM100_TMA_2SM_LOADENS4_14ComposedLayoutINS4_7SwizzleILi3ELi4ELi3EEENS4_18smem_ptr_flag_bitsILi16EEENSS_INS5_IJNSA_ILi8EEESG_EEENS5_IJSG_SC_EEEEEEEvNS4_8identityES10_S1A_vS1B_EENS_8epilogue10collective18CollectiveEpilogueINS1D_23Sm100TmaWarpSpecializedILi4ELi2ELi64ELb1ELb0EEEJNS5_IJNSA_ILi128EEESF_SG_EEENS5_IJNSS_IS1I_SC_EENSS_ISG_SC_EEEEESI_SJ_SI_SJ_NS1D_6fusion15FusionCallbacksIS1H_NS1N_13LinCombEltActINS1D_6thread4ReLuESI_fSI_fLNS_15FloatRoundStyleE2EEES1J_S1M_JEEENS4_5SM1004TMEM4LOAD26SM100_TMEM_LOAD_32dp32b64xENS4_13SM90_TMA_LOADES1A_NS4_39AutoVectorizingCopyWithAssumedAlignmentILi128EEENS4_14SM90_TMA_STOREES1A_S21_S21_EEEvvEEEEvNT_6ParamsE)
        /*0a8c*/ 	.short	0x0380
        /*0a8e*/ 	.short	0x0800


	//----- nvinfo : EIATTR_SW_WAR
	.align		4
.L_55:
        /*0a90*/ 	.byte	0x04, 0x36
        /*0a92*/ 	.short	(.L_57 - .L_56)
.L_56:
        /*0a94*/ 	.word	0x00000008
.L_57:


//--------------------- .nv.callgraph             --------------------------
	.section	.nv.callgraph,"",@"SHT_CUDA_CALLGRAPH"
	.align	4
	.sectionentsize	8
	.align		4
        /*0000*/ 	.word	0x00000000
	.align		4
        /*0004*/ 	.word	0xffffffff
	.align		4
        /*0008*/ 	.word	index@(_ZN7cutlass13device_kernelINS_4gemm6kernel13GemmUniversalIN4cute5tupleIJiiiiEEENS1_10collective13CollectiveMmaINS1_35MainloopSm100TmaUmmaWarpSpecializedILi5ELi2ELi2ENS5_IJNS4_1CILi2EEENSA_ILi1EEESC_EEEEENS5_IJNSA_ILi256EEESF_NSA_ILi64EEEEEENS_6half_tENS5_IJlSC_lEEESI_SJ_NS4_8TiledMMAINS4_8MMA_AtomIJNS4_26SM100_MMA_F16BF16_2x1SM_SSISI_SI_fLi256ELi256ELNS4_4UMMA5MajorE0ELSO_0ELNSN_7ScaleInE0ELSP_0EEEEEENS4_6LayoutINS5_IJSC_SC_SC_EEENS5_IJNSA_ILi0EEESU_SU_EEEEENS5_IJNS4_10UnderscoreESX_SX_EEEEENS4_18SM100_TMA_2SM_LOADENS4_14ComposedLayoutINS4_7SwizzleILi3ELi4ELi3EEENS4_18smem_ptr_flag_bitsILi16EEENSS_INS5_IJNSA_ILi8EEESG_EEENS5_IJSG_SC_EEEEEEEvNS4_8identityES10_S1A_vS1B_EENS_8epilogue10collective18CollectiveEpilogueINS1D_23Sm100TmaWarpSpecializedILi4ELi2ELi64ELb1ELb0EEEJNS5_IJNSA_ILi128EEESF_SG_EEENS5_IJNSS_IS1I_SC_EENSS_ISG_SC_EEEEESI_SJ_SI_SJ_NS1D_6fusion15FusionCallbacksIS1H_NS1N_13LinCombEltActINS1D_6thread4ReLuESI_fSI_fLNS_15FloatRoundStyleE2EEES1J_S1M_JEEENS4_5SM1004TMEM4LOAD26SM100_TMEM_LOAD_32dp32b64xENS4_13SM90_TMA_LOADES1A_NS4_39AutoVectorizingCopyWithAssumedAlignmentILi128EEENS4_14SM90_TMA_STOREES1A_S21_S21_EEEvvEEEEvNT_6ParamsE)
	.align		4
        /*000c*/ 	.word	index@(__assertfail)
	.align		4
        /*0010*/ 	.word	0x00000000
	.align		4
        /*0014*/ 	.word	0xfffffffe
	.align		4
        /*0018*/ 	.word	0x00000000
	.align		4
        /*001c*/ 	.word	0xfffffffd
	.align		4
        /*0020*/ 	.word	0x00000000
	.align		4
        /*0024*/ 	.word	0xfffffffc


//--------------------- .nv.constant4             --------------------------
	.section	.nv.constant4,"a",@progbits
	.align	8
	.align		8
.nv.constant4:
        /*0000*/ 	.dword	__assertfail
	.align		8
        /*0008*/ 	.dword	__unnamed_1
	.align		8
        /*0010*/ 	.dword	__unnamed_2
	.align		8
        /*0018*/ 	.dword	_ZN39_INTERNAL_7eeeca21_4_k_cu_06fefd38_31164cuda3std3__45__cpo5beginE
	.align		8
        /*0020*/ 	.dword	_ZN39_INTERNAL_7eeeca21_4_k_cu_06fefd38_31164cuda3std3__45__cpo3endE
	.align		8
        /*0028*/ 	.dword	_ZN39_INTERNAL_7eeeca21_4_k_cu_06fefd38_31164cuda3std3__45__cpo6cbeginE
	.align		8
        /*0030*/ 	.dword	_ZN39_INTERNAL_7eeeca21_4_k_cu_06fefd38_31164cuda3std3__45__cpo4cendE
	.align		8
        /*0038*/ 	.dword	_ZN39_INTERNAL_7eeeca21_4_k_cu_06fefd38_31164cuda3std3__441_GLOBAL__N__7eeeca21_4_k_cu_06fefd38_31166ignoreE
	.align		8
        /*0040*/ 	.dword	_ZN39_INTERNAL_7eeeca21_4_k_cu_06fefd38_31164cuda3std3__419piecewise_constructE
	.align		8
        /*0048*/ 	.dword	_ZN39_INTERNAL_7eeeca21_4_k_cu_06fefd38_31164cuda3std3__48in_placeE
	.align		8
        /*0050*/ 	.dword	_ZN39_INTERNAL_7eeeca21_4_k_cu_06fefd38_31164cuda3std6ranges3__45__cpo4swapE
	.align		8
        /*0058*/ 	.dword	_ZN39_INTERNAL_7eeeca21_4_k_cu_06fefd38_31164cuda3std6ranges3__45__cpo9iter_moveE
	.align		8
        /*0060*/ 	.dword	_ZN39_INTERNAL_7eeeca21_4_k_cu_06fefd38_31164cute7productE
	.align		8
        /*0068*/ 	.dword	_ZN39_INTERNAL_7eeeca21_4_k_cu_06fefd38_31164cute1_E
	.align		8
        /*0070*/ 	.dword	$str$25
	.align		8
        /*0078*/ 	.dword	$str$26
	.align		8
        /*0080*/ 	.dword	$str$27
	.align		8
        /*0088*/ 	.dword	$str$28


//--------------------- .text._ZN7cutlass13device_kernelINS_4gemm6kernel13GemmUniversalIN4cute5tupleIJiiiiEEENS1_10collective13CollectiveMmaINS1_35MainloopSm100TmaUmmaWarpSpecializedILi5ELi2ELi2ENS5_IJNS4_1CILi2EEENSA_ILi1EEESC_EEEEENS5_IJNSA_ILi256EEESF_NSA_ILi64EEEEEENS_6half_tENS5_IJlSC_lEEESI_SJ_NS4_8TiledMMAINS4_8MMA_AtomIJNS4_26SM100_MMA_F16BF16_2x1SM_SSISI_SI_fLi256ELi256ELNS4_4UMMA5MajorE0ELSO_0ELNSN_7ScaleInE0ELSP_0EEEEEENS4_6LayoutINS5_IJSC_SC_SC_EEENS5_IJNSA_ILi0EEESU_SU_EEEEENS5_IJNS4_10UnderscoreESX_SX_EEEEENS4_18SM100_TMA_2SM_LOADENS4_14ComposedLayoutINS4_7SwizzleILi3ELi4ELi3EEENS4_18smem_ptr_flag_bitsILi16EEENSS_INS5_IJNSA_ILi8EEESG_EEENS5_IJSG_SC_EEEEEEEvNS4_8identityES10_S1A_vS1B_EENS_8epilogue10collective18CollectiveEpilogueINS1D_23Sm100TmaWarpSpecializedILi4ELi2ELi64ELb1ELb0EEEJNS5_IJNSA_ILi128EEESF_SG_EEENS5_IJNSS_IS1I_SC_EENSS_ISG_SC_EEEEESI_SJ_SI_SJ_NS1D_6fusion15FusionCallbacksIS1H_NS1N_13LinCombEltActINS1D_6thread4ReLuESI_fSI_fLNS_15FloatRoundStyleE2EEES1J_S1M_JEEENS4_5SM1004TMEM4LOAD26SM100_TMEM_LOAD_32dp32b64xENS4_13SM90_TMA_LOADES1A_NS4_39AutoVectorizingCopyWithAssumedAlignmentILi128EEENS4_14SM90_TMA_STOREES1A_S21_S21_EEEvvEEEEvNT_6ParamsE --------------------------
	.section	.text._ZN7cutlass13device_kernelINS_4gemm6kernel13GemmUniversalIN4cute5tupleIJiiiiEEENS1_10collective13CollectiveMmaINS1_35MainloopSm100TmaUmmaWarpSpecializedILi5ELi2ELi2ENS5_IJNS4_1CILi2EEENSA_ILi1EEESC_EEEEENS5_IJNSA_ILi256EEESF_NSA_ILi64EEEEEENS_6half_tENS5_IJlSC_lEEESI_SJ_NS4_8TiledMMAINS4_8MMA_AtomIJNS4_26SM100_MMA_F16BF16_2x1SM_SSISI_SI_fLi256ELi256ELNS4_4UMMA5MajorE0ELSO_0ELNSN_7ScaleInE0ELSP_0EEEEEENS4_6LayoutINS5_IJSC_SC_SC_EEENS5_IJNSA_ILi0EEESU_SU_EEEEENS5_IJNS4_10UnderscoreESX_SX_EEEEENS4_18SM100_TMA_2SM_LOADENS4_14ComposedLayoutINS4_7SwizzleILi3ELi4ELi3EEENS4_18smem_ptr_flag_bitsILi16EEENSS_INS5_IJNSA_ILi8EEESG_EEENS5_IJSG_SC_EEEEEEEvNS4_8identityES10_S1A_vS1B_EENS_8epilogue10collective18CollectiveEpilogueINS1D_23Sm100TmaWarpSpecializedILi4ELi2ELi64ELb1ELb0EEEJNS5_IJNSA_ILi128EEESF_SG_EEENS5_IJNSS_IS1I_SC_EENSS_ISG_SC_EEEEESI_SJ_SI_SJ_NS1D_6fusion15FusionCallbacksIS1H_NS1N_13LinCombEltActINS1D_6thread4ReLuESI_fSI_fLNS_15FloatRoundStyleE2EEES1J_S1M_JEEENS4_5SM1004TMEM4LOAD26SM100_TMEM_LOAD_32dp32b64xENS4_13SM90_TMA_LOADES1A_NS4_39AutoVectorizingCopyWithAssumedAlignmentILi128EEENS4_14SM90_TMA_STOREES1A_S21_S21_EEEvvEEEEvNT_6ParamsE,"ax",@progbits
	.align	128
.text._ZN7cutlass13device_kernelINS_4gemm6kernel13GemmUniversalIN4cute5tupleIJiiiiEEENS1_10collective13CollectiveMmaINS1_35MainloopSm100TmaUmmaWarpSpecializedILi5ELi2ELi2ENS5_IJNS4_1CILi2EEENSA_ILi1EEESC_EEEEENS5_IJNSA_ILi256EEESF_NSA_ILi64EEEEEENS_6half_tENS5_IJlSC_lEEESI_SJ_NS4_8TiledMMAINS4_8MMA_AtomIJNS4_26SM100_MMA_F16BF16_2x1SM_SSISI_SI_fLi256ELi256ELNS4_4UMMA5MajorE0ELSO_0ELNSN_7ScaleInE0ELSP_0EEEEEENS4_6LayoutINS5_IJSC_SC_SC_EEENS5_IJNSA_ILi0EEESU_SU_EEEEENS5_IJNS4_10UnderscoreESX_SX_EEEEENS4_18SM100_TMA_2SM_LOADENS4_14ComposedLayoutINS4_7SwizzleILi3ELi4ELi3EEENS4_18smem_ptr_flag_bitsILi16EEENSS_INS5_IJNSA_ILi8EEESG_EEENS5_IJSG_SC_EEEEEEEvNS4_8identityES10_S1A_vS1B_EENS_8epilogue10collective18CollectiveEpilogueINS1D_23Sm100TmaWarpSpecializedILi4ELi2ELi64ELb1ELb0EEEJNS5_IJNSA_ILi128EEESF_SG_EEENS5_IJNSS_IS1I_SC_EENSS_ISG_SC_EEEEESI_SJ_SI_SJ_NS1D_6fusion15FusionCallbacksIS1H_NS1N_13LinCombEltActINS1D_6thread4ReLuESI_fSI_fLNS_15FloatRoundStyleE2EEES1J_S1M_JEEENS4_5SM1004TMEM4LOAD26SM100_TMEM_LOAD_32dp32b64xENS4_13SM90_TMA_LOADES1A_NS4_39AutoVectorizingCopyWithAssumedAlignmentILi128EEENS4_14SM90_TMA_STOREES1A_S21_S21_EEEvvEEEEvNT_6ParamsE:
        .type           _ZN7cutlass13device_kernelINS_4gemm6kernel13GemmUniversalIN4cute5tupleIJiiiiEEENS1_10collective13CollectiveMmaINS1_35MainloopSm100TmaUmmaWarpSpecializedILi5ELi2ELi2ENS5_IJNS4_1CILi2EEENSA_ILi1EEESC_EEEEENS5_IJNSA_ILi256EEESF_NSA_ILi64EEEEEENS_6half_tENS5_IJlSC_lEEESI_SJ_NS4_8TiledMMAINS4_8MMA_AtomIJNS4_26SM100_MMA_F16BF16_2x1SM_SSISI_SI_fLi256ELi256ELNS4_4UMMA5MajorE0ELSO_0ELNSN_7ScaleInE0ELSP_0EEEEEENS4_6LayoutINS5_IJSC_SC_SC_EEENS5_IJNSA_ILi0EEESU_SU_EEEEENS5_IJNS4_10UnderscoreESX_SX_EEEEENS4_18SM100_TMA_2SM_LOADENS4_14ComposedLayoutINS4_7SwizzleILi3ELi4ELi3EEENS4_18smem_ptr_flag_bitsILi16EEENSS_INS5_IJNSA_ILi8EEESG_EEENS5_IJSG_SC_EEEEEEEvNS4_8identityES10_S1A_vS1B_EENS_8epilogue10collective18CollectiveEpilogueINS1D_23Sm100TmaWarpSpecializedILi4ELi2ELi64ELb1ELb0EEEJNS5_IJNSA_ILi128EEESF_SG_EEENS5_IJNSS_IS1I_SC_EENSS_ISG_SC_EEEEESI_SJ_SI_SJ_NS1D_6fusion15FusionCallbacksIS1H_NS1N_13LinCombEltActINS1D_6thread4ReLuESI_fSI_fLNS_15FloatRoundStyleE2EEES1J_S1M_JEEENS4_5SM1004TMEM4LOAD26SM100_TMEM_LOAD_32dp32b64xENS4_13SM90_TMA_LOADES1A_NS4_39AutoVectorizingCopyWithAssumedAlignmentILi128EEENS4_14SM90_TMA_STOREES1A_S21_S21_EEEvvEEEEvNT_6ParamsE,@function
        .size           _ZN7cutlass13device_kernelINS_4gemm6kernel13GemmUniversalIN4cute5tupleIJiiiiEEENS1_10collective13CollectiveMmaINS1_35MainloopSm100TmaUmmaWarpSpecializedILi5ELi2ELi2ENS5_IJNS4_1CILi2EEENSA_ILi1EEESC_EEEEENS5_IJNSA_ILi256EEESF_NSA_ILi64EEEEEENS_6half_tENS5_IJlSC_lEEESI_SJ_NS4_8TiledMMAINS4_8MMA_AtomIJNS4_26SM100_MMA_F16BF16_2x1SM_SSISI_SI_fLi256ELi256ELNS4_4UMMA5MajorE0ELSO_0ELNSN_7ScaleInE0ELSP_0EEEEEENS4_6LayoutINS5_IJSC_SC_SC_EEENS5_IJNSA_ILi0EEESU_SU_EEEEENS5_IJNS4_10UnderscoreESX_SX_EEEEENS4_18SM100_TMA_2SM_LOADENS4_14ComposedLayoutINS4_7SwizzleILi3ELi4ELi3EEENS4_18smem_ptr_flag_bitsILi16EEENSS_INS5_IJNSA_ILi8EEESG_EEENS5_IJSG_SC_EEEEEEEvNS4_8identityES10_S1A_vS1B_EENS_8epilogue10collective18CollectiveEpilogueINS1D_23Sm100TmaWarpSpecializedILi4ELi2ELi64ELb1ELb0EEEJNS5_IJNSA_ILi128EEESF_SG_EEENS5_IJNSS_IS1I_SC_EENSS_ISG_SC_EEEEESI_SJ_SI_SJ_NS1D_6fusion15FusionCallbacksIS1H_NS1N_13LinCombEltActINS1D_6thread4ReLuESI_fSI_fLNS_15FloatRoundStyleE2EEES1J_S1M_JEEENS4_5SM1004TMEM4LOAD26SM100_TMEM_LOAD_32dp32b64xENS4_13SM90_TMA_LOADES1A_NS4_39AutoVectorizingCopyWithAssumedAlignmentILi128EEENS4_14SM90_TMA_STOREES1A_S21_S21_EEEvvEEEEvNT_6ParamsE,(.L_x_195 - _ZN7cutlass13device_kernelINS_4gemm6kernel13GemmUniversalIN4cute5tupleIJiiiiEEENS1_10collective13CollectiveMmaINS1_35MainloopSm100TmaUmmaWarpSpecializedILi5ELi2ELi2ENS5_IJNS4_1CILi2EEENSA_ILi1EEESC_EEEEENS5_IJNSA_ILi256EEESF_NSA_ILi64EEEEEENS_6half_tENS5_IJlSC_lEEESI_SJ_NS4_8TiledMMAINS4_8MMA_AtomIJNS4_26SM100_MMA_F16BF16_2x1SM_SSISI_SI_fLi256ELi256ELNS4_4UMMA5MajorE0ELSO_0ELNSN_7ScaleInE0ELSP_0EEEEEENS4_6LayoutINS5_IJSC_SC_SC_EEENS5_IJNSA_ILi0EEESU_SU_EEEEENS5_IJNS4_10UnderscoreESX_SX_EEEEENS4_18SM100_TMA_2SM_LOADENS4_14ComposedLayoutINS4_7SwizzleILi3ELi4ELi3EEENS4_18smem_ptr_flag_bitsILi16EEENSS_INS5_IJNSA_ILi8EEESG_EEENS5_IJSG_SC_EEEEEEEvNS4_8identityES10_S1A_vS1B_EENS_8epilogue10collective18CollectiveEpilogueINS1D_23Sm100TmaWarpSpecializedILi4ELi2ELi64ELb1ELb0EEEJNS5_IJNSA_ILi128EEESF_SG_EEENS5_IJNSS_IS1I_SC_EENSS_ISG_SC_EEEEESI_SJ_SI_SJ_NS1D_6fusion15FusionCallbacksIS1H_NS1N_13LinCombEltActINS1D_6thread4ReLuESI_fSI_fLNS_15FloatRoundStyleE2EEES1J_S1M_JEEENS4_5SM1004TMEM4LOAD26SM100_TMEM_LOAD_32dp32b64xENS4_13SM90_TMA_LOADES1A_NS4_39AutoVectorizingCopyWithAssumedAlignmentILi128EEENS4_14SM90_TMA_STOREES1A_S21_S21_EEEvvEEEEvNT_6ParamsE)
        .other          _ZN7cutlass13device_kernelINS_4gemm6kernel13GemmUniversalIN4cute5tupleIJiiiiEEENS1_10collective13CollectiveMmaINS1_35MainloopSm100TmaUmmaWarpSpecializedILi5ELi2ELi2ENS5_IJNS4_1CILi2EEENSA_ILi1EEESC_EEEEENS5_IJNSA_ILi256EEESF_NSA_ILi64EEEEEENS_6half_tENS5_IJlSC_lEEESI_SJ_NS4_8TiledMMAINS4_8MMA_AtomIJNS4_26SM100_MMA_F16BF16_2x1SM_SSISI_SI_fLi256ELi256ELNS4_4UMMA5MajorE0ELSO_0ELNSN_7ScaleInE0ELSP_0EEEEEENS4_6LayoutINS5_IJSC_SC_SC_EEENS5_IJNSA_ILi0EEESU_SU_EEEEENS5_IJNS4_10UnderscoreESX_SX_EEEEENS4_18SM100_TMA_2SM_LOADENS4_14ComposedLayoutINS4_7SwizzleILi3ELi4ELi3EEENS4_18smem_ptr_flag_bitsILi16EEENSS_INS5_IJNSA_ILi8EEESG_EEENS5_IJSG_SC_EEEEEEEvNS4_8identityES10_S1A_vS1B_EENS_8epilogue10collective18CollectiveEpilogueINS1D_23Sm100TmaWarpSpecializedILi4ELi2ELi64ELb1ELb0EEEJNS5_IJNSA_ILi128EEESF_SG_EEENS5_IJNSS_IS1I_SC_EENSS_ISG_SC_EEEEESI_SJ_SI_SJ_NS1D_6fusion15FusionCallbacksIS1H_NS1N_13LinCombEltActINS1D_6thread4ReLuESI_fSI_fLNS_15FloatRoundStyleE2EEES1J_S1M_JEEENS4_5SM1004TMEM4LOAD26SM100_TMEM_LOAD_32dp32b64xENS4_13SM90_TMA_LOADES1A_NS4_39AutoVectorizingCopyWithAssumedAlignmentILi128EEENS4_14SM90_TMA_STOREES1A_S21_S21_EEEvvEEEEvNT_6ParamsE,@"STO_CUDA_ENTRY STV_DEFAULT"
_ZN7cutlass13device_kernelINS_4gemm6kernel13GemmUniversalIN4cute5tupleIJiiiiEEENS1_10collective13CollectiveMmaINS1_35MainloopSm100TmaUmmaWarpSpecializedILi5ELi2ELi2ENS5_IJNS4_1CILi2EEENSA_ILi1EEESC_EEEEENS5_IJNSA_ILi256EEESF_NSA_ILi64EEEEEENS_6half_tENS5_IJlSC_lEEESI_SJ_NS4_8TiledMMAINS4_8MMA_AtomIJNS4_26SM100_MMA_F16BF16_2x1SM_SSISI_SI_fLi256ELi256ELNS4_4UMMA5MajorE0ELSO_0ELNSN_7ScaleInE0ELSP_0EEEEEENS4_6LayoutINS5_IJSC_SC_SC_EEENS5_IJNSA_ILi0EEESU_SU_EEEEENS5_IJNS4_10UnderscoreESX_SX_EEEEENS4_18SM100_TMA_2SM_LOADENS4_14ComposedLayoutINS4_7SwizzleILi3ELi4ELi3EEENS4_18smem_ptr_flag_bitsILi16EEENSS_INS5_IJNSA_ILi8EEESG_EEENS5_IJSG_SC_EEEEEEEvNS4_8identityES10_S1A_vS1B_EENS_8epilogue10collective18CollectiveEpilogueINS1D_23Sm100TmaWarpSpecializedILi4ELi2ELi64ELb1ELb0EEEJNS5_IJNSA_ILi128EEESF_SG_EEENS5_IJNSS_IS1I_SC_EENSS_ISG_SC_EEEEESI_SJ_SI_SJ_NS1D_6fusion15FusionCallbacksIS1H_NS1N_13LinCombEltActINS1D_6thread4ReLuESI_fSI_fLNS_15FloatRoundStyleE2EEES1J_S1M_JEEENS4_5SM1004TMEM4LOAD26SM100_TMEM_LOAD_32dp32b64xENS4_13SM90_TMA_LOADES1A_NS4_39AutoVectorizingCopyWithAssumedAlignmentILi128EEENS4_14SM90_TMA_STOREES1A_S21_S21_EEEvvEEEEvNT_6ParamsE:
[----:B------:R-:W1:Y:S01]  /*0000*/  LDC R1, c[0x0][0x37c] ;  /* 0x0000df00ff017b82 */ /* 0x000e620000000800 */
[----:B------:R-:W2:Y:S01]  /*0010*/  S2R R174, SR_TID.X ;  /* 0x0000000000ae7919 */ /* 0x000ea20000002100 */
[----:B------:R-:W3:Y:S06]  /*0020*/  LDCU.64 UR8, c[0x0][0x890] ;  /* 0x00011200ff0877ac */ /* 0x000eec0008000a00 */
[----:B------:R-:W4:Y:S01]  /*0030*/  S2UR UR37, SR_CgaCtaId ;  /* 0x00000000002579c3 */ /* 0x000f220000008800 */
[----:B------:R-:W-:Y:S02]  /*0040*/  PRMT R159, RZ, 0x7610, R159 ;  /* 0x00007610ff9f7816 */ /* 0x000fe4000000009f */
[----:B------:R-:W-:Y:S01]  /*0050*/  ELECT P0, URZ, PT ;  /* 0x0000000000ff782f */ /* 0x000fe20003800000 */
[----:B------:R-:W1:Y:S01]  /*0060*/  LDCU.64 UR44, c[0x0][0x358] ;  /* 0x00006b00ff2c77ac */ /* 0x000e620008000a00 */
[----:B---3--:R-:W-:-:S04]  /*0070*/  UISETP.NE.U32.AND UP2, UPT, UR8, URZ, UPT ;  /* 0x000000ff0800728c */ /* 0x008fc8000bf45070 */
[----:B------:R-:W-:Y:S02]  /*0080*/  UISETP.NE.AND.EX UP2, UPT, UR9, URZ, UPT, UP2 ;  /* 0x000000ff0900728c */ /* 0x000fe4000bf45320 */
[----:B----4-:R-:W-:Y:S02]  /*0090*/  ULOP3.LUT UR5, UR37, 0x1, URZ, 0xc0, !UPT ;  /* 0x0000000125057892 */ /* 0x010fe4000f8ec0ff */
[----:B------:R-:W-:Y:S01]  /*00a0*/  ULOP3.LUT UR4, UR37, 0x1, URZ, 0x3c, !UPT ;  /* 0x0000000125047892 */ /* 0x000fe2000f8e3cff */
[----:B--2---:R-:W-:-:S05]  /*00b0*/  SHF.R.U32.HI R166, RZ, 0x5, R174 ;  /* 0x00000005ffa67819 */ /* 0x004fca00000116ae */
[----:B------:R-:W2:Y:S02]  /*00c0*/  SHFL.IDX PT, R0, R166, RZ, 0x1f ;  /* 0x00001fffa6007589 */ /* 0x000ea400000e0000 */
[----:B--2---:R-:W-:Y:S01]  /*00d0*/  R2UR UR10, R0 ;  /* 0x00000000000a72ca */ /* 0x004fe200000e0000 */
[----:B-1----:R-:W-:Y:S05]  /*00e0*/  BRA.U UP2, `(.L_x_0) ;  /* 0x00000001022c7547 */ /* 0x002fea000b800000 */
[----:B------:R-:W1:Y:S02]  /*00f0*/  LDCU.64 UR6, c[0x0][0x888] ;  /* 0x00011100ff0677ac */ /* 0x000e640008000a00 */
[----:B-1----:R-:W-:-:S04]  /*0100*/  UISETP.NE.U32.AND UP0, UPT, UR6, URZ, UPT ;  /* 0x000000ff0600728c */ /* 0x002fc8000bf05070 */
[----:B------:R-:W-:-:S09]  /*0110*/  UISETP.NE.AND.EX UP0, UPT, UR7, URZ, UPT, UP0 ;  /* 0x000000ff0700728c */ /* 0x000fd2000bf05300 */
[----:B------:R-:W-:Y:S05]  /*0120*/  BRA.U !UP0, `(.L_x_1) ;  /* 0x0000000108107547 */ /* 0x000fea000b800000 */
[----:B------:R-:W1:Y:S02]  /*0130*/  LDC.64 R2, c[0x0][0x888] ;  /* 0x00022200ff027b82 */ /* 0x000e640000000a00 */
[----:B-1----:R1:W5:Y:S01]  /*0140*/  LDG.E R81, desc[UR44][R2.64] ;  /* 0x0000002c02517981 */ /* 0x002362000c1e1900 */
[----:B------:R-:W-:Y:S01]  /*0150*/  HFMA2 R159, -RZ, RZ, 0, 5.9604644775390625e-08 ;  /* 0x00000001ff9f7431 */ /* 0x000fe200000001ff */
[----:B------:R-:W-:Y:S05]  /*0160*/  BRA `(.L_x_0) ;  /* 0x00000000000c7947 */ /* 0x000fea0003800000 */
.L_x_1:
[----:B------:R-:W1:Y:S01]  /*0170*/  LDCU UR6, c[0x0][0x880] ;  /* 0x00011000ff0677ac */ /* 0x000e620008000800 */
[----:B------:R-:W-:Y:S01]  /*0180*/  HFMA2 R159, -RZ, RZ, 0, 5.9604644775390625e-08 ;  /* 0x00000001ff9f7431 */ /* 0x000fe200000001ff */
[----:B-1----:R-:W-:-:S07]  /*0190*/  MOV R81, UR6 ;  /* 0x0000000600517c02 */ /* 0x002fce0008000f00 */
.L_x_0:
[----:B------:R-:W2:Y:S02]  /*01a0*/  LDCU.64 UR6, c[0x0][0x8b0] ;  /* 0x00011600ff0677ac */ /* 0x000ea40008000a00 */
[----:B--2---:R-:W-:-:S04]  /*01b0*/  UISETP.NE.U32.AND UP0, UPT, UR6, URZ, UPT ;  /* 0x000000ff0600728c */ /* 0x004fc8000bf05070 */
[----:B------:R-:W-:-:S09]  /*01c0*/  UISETP.NE.AND.EX UP0, UPT, UR7, URZ, UPT, UP0 ;  /* 0x000000ff0700728c */ /* 0x000fd2000bf05300 */
[----:B------:R-:W-:Y:S05]  /*01d0*/  BRA.U UP0, `(.L_x_2) ;  /* 0x0000000100247547 */ /* 0x000fea000b800000 */
[----:B------:R-:W2:Y:S02]  /*01e0*/  LDCU.64 UR6, c[0x0][0x8a8] ;  /* 0x00011500ff0677ac */ /* 0x000ea40008000a00 */
[----:B--2---:R-:W-:-:S04]  /*01f0*/  UISETP.NE.U32.AND UP0, UPT, UR6, URZ, UPT ;  /* 0x000000ff0600728c */ /* 0x004fc8000bf05070 */
[----:B------:R-:W-:-:S09]  /*0200*/  UISETP.NE.AND.EX UP0, UPT, UR7, URZ, UPT, UP0 ;  /* 0x000000ff0700728c */ /* 0x000fd2000bf05300 */
[----:B------:R-:W-:Y:S05]  /*0210*/  BRA.U !UP0, `(.L_x_3) ;  /* 0x00000001080c7547 */ /* 0x000fea000b800000 */
[----:B------:R-:W2:Y:S02]  /*0220*/  LDC.64 R78, c[0x0][0x8a8] ;  /* 0x00022a00ff4e7b82 */ /* 0x000ea40000000a00 */
[----:B--2---:R2:W5:Y:S01]  /*0230*/  LDG.E R78, desc[UR44][R78.64] ;  /* 0x0000002c4e4e7981 */ /* 0x004562000c1e1900 */
[----:B------:R-:W-:Y:S05]  /*0240*/  BRA `(.L_x_2) ;  /* 0x0000000000087947 */ /* 0x000fea0003800000 */
.L_x_3:
[----:B------:R-:W2:Y:S02]  /*0250*/  LDCU UR6, c[0x0][0x8a0] ;  /* 0x00011400ff0677ac */ /* 0x000ea40008000800 */
[----:B--2---:R-:W-:Y:S02]  /*0260*/  MOV R78, UR6 ;  /* 0x00000006004e7c02 */ /* 0x004fe40008000f00 */
.L_x_2:
[----:B------:R-:W-:Y:S01]  /*0270*/  IMAD.U32 R0, RZ, RZ, UR10 ;  /* 0x0000000aff007e24 */ /* 0x000fe2000f8e00ff */
[----:B------:R-:W-:Y:S04]  /*0280*/  BSSY.RECONVERGENT B0, `(.L_x_4) ;  /* 0x000000c000007945 */ /* 0x000fe80003800200 */
[C---:B------:R-:W-:Y:S02]  /*0290*/  ISETP.NE.OR P2, PT, R0.reuse, 0x1, !P0 ;  /* 0x000000010000780c */ /* 0x040fe40004745670 */
[----:B------:R-:W-:-:S11]  /*02a0*/  ISETP.NE.OR P1, PT, R0, 0x3, !P0 ;  /* 0x000000030000780c */ /* 0x000fd60004725670 */
[----:B------:R-:W-:Y:S05]  /*02b0*/  @P2 BRA `(.L_x_5) ;  /* 0x0000000000202947 */ /* 0x000fea0003800000 */
[----:B------:R-:W3:Y:S02]  /*02c0*/  LDCU.64 UR6, c[0x0][0x348] ;  /* 0x00006900ff0677ac */ /* 0x000ee40008000a00 */
[----:B---3--:R-:W-:Y:S02]  /*02d0*/  UIADD3 UR12, UP1, UPT, UR6, 0x80, URZ ;  /* 0x00000080060c7890 */ /* 0x008fe4000ff3e0ff */
[----:B------:R-:W-:Y:S02]  /*02e0*/  UIADD3 UR6, UP0, UPT, UR6, 0x180, URZ ;  /* 0x0000018006067890 */ /* 0x000fe4000ff1e0ff */
[----:B------:R-:W-:Y:S02]  /*02f0*/  UIADD3.X UR13, UPT, UPT, URZ, UR7, URZ, UP1, !UPT ;  /* 0x00000007ff0d7290 */ /* 0x000fe40008ffe4ff */
[----:B------:R-:W-:-:S07]  /*0300*/  UIADD3.X UR7, UPT, UPT, URZ, UR7, URZ, UP0, !UPT ;  /* 0x00000007ff077290 */ /* 0x000fce00087fe4ff */
[----:B------:R3:W-:Y:S02]  /*0310*/  UTMACCTL.PF [UR12] ;  /* 0x000000000c0079b9 */ /* 0x0007e40008040000 */
[----:B------:R3:W-:Y:S02]  /*0320*/  UTMACCTL.PF [UR6] ;  /* 0x00000000060079b9 */ /* 0x0007e40008040000 */
[----:B---3--:R-:W-:Y:S01]  /*0330*/  NOP ;  /* 0x0000000000007918 */ /* 0x008fe20000000000 */
.L_x_5:
[----:B------:R-:W-:Y:S05]  /*0340*/  BSYNC.RECONVERGENT B0 ;  /* 0x0000000000007941 */ /* 0x000fea0003800200 */
.L_x_4:
[----:B------:R-:W-:Y:S04]  /*0350*/  BSSY.RECONVERGENT B0, `(.L_x_6) ;  /* 0x000000a000007945 */ /* 0x000fe80003800200 */
        /* <DEDUP_REMOVED lines=9> */
.L_x_7:
[----:B------:R-:W-:Y:S05]  /*03f0*/  BSYNC.RECONVERGENT B0 ;  /* 0x0000000000007941 */ /* 0x000fea0003800200 */
.L_x_6:
[----:B------:R-:W3:Y:S01]  /*0400*/  LDCU.64 UR6, c[0x0][0x888] ;  /* 0x00011100ff0677ac */ /* 0x000ee20008000a00 */
[----:B------:R-:W-:Y:S02]  /*0410*/  UISETP.EQ.U32.AND UP1, UPT, UR8, URZ, UPT ;  /* 0x000000ff0800728c */ /* 0x000fe4000bf22070 */
[----:B------:R-:W-:Y:S02]  /*0420*/  UPLOP3.LUT UP5, UPT, UPT, UPT, UPT, 0x40, 0x4 ;  /* 0x000000000004789c */ /* 0x000fe40003fae870 */
[----:B---3--:R-:W-:-:S04]  /*0430*/  UISETP.NE.U32.AND UP0, UPT, UR6, URZ, UPT ;  /* 0x000000ff0600728c */ /* 0x008fc8000bf05070 */
[----:B------:R-:W-:-:S04]  /*0440*/  UISETP.NE.AND.EX UP0, UPT, UR7, URZ, UPT, UP0 ;  /* 0x000000ff0700728c */ /* 0x000fc8000bf05300 */
[----:B------:R-:W-:-:S04]  /*0450*/  UISETP.EQ.OR.EX UP3, UPT, UR9, URZ, !UP0, UP1 ;  /* 0x000000ff0900728c */ /* 0x000fc8000c762710 */
[----:B------:R-:W-:-:S05]  /*0460*/  UP2UR UR48, UPR, URZ, 0x8 ;  /* 0x00000008ff307883 */ /* 0x000fca0008000000 */
[----:B------:R-:W-:Y:S07]  /*0470*/  BRA.U !UP3, `(.L_x_8) ;  /* 0x000000010b147547 */ /* 0x000fee000b800000 */
[----:B------:R-:W-:Y:S01]  /*0480*/  PLOP3.LUT P2, PT, PT, PT, UP2, 0x80, 0x8 ;  /* 0x000000000008781c */ /* 0x000fe20003f4f028 */
[----:B------:R-:W-:-:S12]  /*0490*/  UPLOP3.LUT UP5, UPT, UPT, UPT, UP0, 0x40, 0x4 ;  /* 0x000000000004789c */ /* 0x000fd80003fae800 */
[----:B-----5:R-:W-:-:S13]  /*04a0*/  @!P2 FSETP.EQ.AND P1, PT, R81, RZ, PT ;  /* 0x000000ff5100a20b */ /* 0x020fda0003f22000 */
[----:B------:R-:W-:Y:S01]  /*04b0*/  @!P2 VOTEU.ANY UP1, P1 ;  /* 0x0000000000ffa886 */ /* 0x000fe20000820100 */
[----:B------:R-:W-:-:S11]  /*04c0*/  @!UP2 UPLOP3.LUT UP5, UPT, UPT, UPT, UP1, 0x80, 0x8 ;  /* 0x000000000008a89c */ /* 0x000fd60003faf010 */
.L_x_8:
[----:B------:R-:W3:Y:S01]  /*04d0*/  SHFL.IDX PT, R0, R166, RZ, 0x1f ;  /* 0x00001fffa6007589 */ /* 0x000ee200000e0000 */
[----:B------:R-:W-:-:S04]  /*04e0*/  UISETP.NE.AND UP1, UPT, UR10, 0x2, UPT ;  /* 0x000000020a00788c */ /* 0x000fc8000bf25270 */
[----:B------:R-:W-:Y:S02]  /*04f0*/  UISETP.EQ.AND UP2, UPT, UR5, URZ, !UP1 ;  /* 0x000000ff0500728c */ /* 0x000fe4000cf42270 */
[----:B------:R-:W-:-:S04]  /*0500*/  USEL UR6, URZ, 0x1, UP1 ;  /* 0x00000001ff067887 */ /* 0x000fc80008800000 */
[----:B------:R-:W-:Y:S02]  /*0510*/  PLOP3.LUT P5, PT, P0, PT, UP2, 0x80, 0x8 ;  /* 0x000000000008781c */ /* 0x000fe400007af028 */
[----:B---3--:R-:W-:-:S13]  /*0520*/  ISETP.NE.AND P1, PT, R0, RZ, PT ;  /* 0x000000ff0000720c */ /* 0x008fda0003f25270 */
[----:B------:R-:W-:Y:S05]  /*0530*/  @P1 BRA `(.L_x_9) ;  /* 0x00000000004c1947 */ /* 0x000fea0003800000 */
[----:B------:R-:W-:Y:S01]  /*0540*/  UMOV UR8, 0x400 ;  /* 0x0000040000087882 */ /* 0x000fe20000000000 */
[----:B------:R-:W-:Y:S01]  /*0550*/  UMOV UR7, 0x1 ;  /* 0x0000000100077882 */ /* 0x000fe20000000000 */
[----:B------:R-:W-:Y:S02]  /*0560*/  ULEA UR8, UR37, UR8, 0x18 ;  /* 0x0000000825087291 */ /* 0x000fe4000f8ec0ff */
[----:B------:R-:W-:-:S04]  /*0570*/  UIADD3 UR12, UPT, UPT, -UR7, 0x100000, URZ ;  /* 0x00100000070c7890 */ /* 0x000fc8000fffe1ff */
[----:B------:R-:W-:Y:S02]  /*0580*/  USHF.L.U32 UR13, UR12, 0xb, URZ ;  /* 0x0000000b0c0d7899 */ /* 0x000fe400080006ff */
[----:B------:R-:W-:Y:S01]  /*0590*/  USHF.L.U32 UR12, UR12, 0x1, URZ ;  /* 0x000000010c0c7899 */ /* 0x000fe200080006ff */
[----:B------:R-:W-:Y:S01]  /*05a0*/  ELECT P1, URZ, PT ;  /* 0x0000000000ff782f */ /* 0x000fe20003820000 */
[----:B------:R-:W3:Y:S10]  /*05b0*/  FENCE.VIEW.ASYNC.S ;  /* 0x00000000000073c6 */ /* 0x000ef40000000000 */
[----:B---3--:R3:W4:Y:S01]  /*05c0*/  SYNCS.EXCH.64 URZ, [UR8], UR12 ;  /* 0x0000000c08ff75b2 */ /* 0x0087220008000100 */
[----:B------:R3:W1:Y:S01]  /*05d0*/  SYNCS.EXCH.64 URZ, [UR8+0x28], UR12 ;  /* 0x0000280c08ff75b2 */ /* 0x0006620008000100 */
        /* <DEDUP_REMOVED lines=8> */
[----:B------:R-:W-:Y:S01]  /*0660*/  NOP ;  /* 0x0000000000007918 */ /* 0x000fe20000000000 */
.L_x_9:
[----:B------:R-:W2:Y:S01]  /*0670*/  SHFL.IDX PT, R0, R166, RZ, 0x1f ;  /* 0x00001fffa6007589 */ /* 0x000ea200000e0000 */
[----:B------:R-:W-:Y:S01]  /*0680*/  NOP ;  /* 0x0000000000007918 */ /* 0x000fe20000000000 */
[----:B--2---:R-:W-:-:S13]  /*0690*/  ISETP.NE.AND P1, PT, R0, 0x1, PT ;  /* 0x000000010000780c */ /* 0x004fda0003f25270 */
[----:B------:R-:W-:Y:S05]  /*06a0*/  @P1 BRA `(.L_x_10) ;  /* 0x0000000000541947 */ /* 0x000fea0003800000 */
[----:B------:R-:W-:Y:S01]  /*06b0*/  UMOV UR9, 0x400 ;  /* 0x0000040000097882 */ /* 0x000fe20000000000 */
[----:B---3--:R-:W-:Y:S01]  /*06c0*/  UMOV UR8, 0x20 ;  /* 0x0000002000087882 */ /* 0x008fe20000000000 */
[----:B------:R-:W-:Y:S01]  /*06d0*/  UMOV UR7, 0x80 ;  /* 0x0000008000077882 */ /* 0x000fe20000000000 */
[----:B------:R-:W-:Y:S02]  /*06e0*/  ULEA UR9, UR37, UR9, 0x18 ;  /* 0x0000000925097291 */ /* 0x000fe4000f8ec0ff */
[----:B------:R-:W-:-:S04]  /*06f0*/  UIADD3 UR12, UPT, UPT, -UR8, 0x100000, URZ ;  /* 0x00100000080c7890 */ /* 0x000fc8000fffe1ff */
[----:B------:R-:W-:Y:S02]  /*0700*/  USHF.L.U32 UR13, UR12, 0xb, URZ ;  /* 0x0000000b0c0d7899 */ /* 0x000fe400080006ff */
[----:B------:R-:W-:Y:S02]  /*0710*/  USHF.L.U32 UR12, UR12, 0x1, URZ ;  /* 0x000000010c0c7899 */ /* 0x000fe400080006ff */
[----:B------:R-:W-:-:S04]  /*0720*/  UIADD3 UR14, UPT, UPT, -UR7, 0x100000, URZ ;  /* 0x00100000070e7890 */ /* 0x000fc8000fffe1ff */
[----:B------:R-:W-:Y:S02]  /*0730*/  USHF.L.U32 UR15, UR14, 0xb, URZ ;  /* 0x0000000b0e0f7899 */ /* 0x000fe400080006ff */
[----:B------:R-:W-:Y:S01]  /*0740*/  USHF.L.U32 UR14, UR14, 0x1, URZ ;  /* 0x000000010e0e7899 */ /* 0x000fe200080006ff */
[----:B------:R-:W-:Y:S01]  /*0750*/  ELECT P1, URZ, PT ;  /* 0x0000000000ff782f */ /* 0x000fe20003820000 */
[----:B------:R-:W2:Y:S02]  /*0760*/  FENCE.VIEW.ASYNC.S ;  /* 0x00000000000073c6 */ /* 0x000ea40000000000 */
[----:B--2---:R2:W3:Y:S08]  /*0770*/  SYNCS.EXCH.64 URZ, [UR9+0x50], UR12 ;  /* 0x0000500c09ff75b2 */ /* 0x0044f00008000100 */
        /* <DEDUP_REMOVED lines=8> */
.L_x_10:
[----:B------:R-:W4:Y:S01]  /*0800*/  SHFL.IDX PT, R0, R166, RZ, 0x1f ;  /* 0x00001fffa6007589 */ /* 0x000f2200000e0000 */
[----:B------:R-:W-:Y:S01]  /*0810*/  NOP ;  /* 0x0000000000007918 */ /* 0x000fe20000000000 */
[----:B----4-:R-:W-:-:S13]  /*0820*/  ISETP.NE.AND P1, PT, R0, 0x3, PT ;  /* 0x000000030000780c */ /* 0x010fda0003f25270 */
[----:B------:R-:W-:Y:S05]  /*0830*/  @P1 BRA `(.L_x_11) ;  /* 0x00000000002c1947 */ /* 0x000fea0003800000 */
[----:B---3--:R-:W-:Y:S01]  /*0840*/  UMOV UR8, 0x400 ;  /* 0x0000040000087882 */ /* 0x008fe20000000000 */
[----:B------:R-:W-:Y:S01]  /*0850*/  UMOV UR7, 0x20 ;  /* 0x0000002000077882 */ /* 0x000fe20000000000 */
[----:B------:R-:W-:Y:S02]  /*0860*/  ULEA UR8, UR37, UR8, 0x18 ;  /* 0x0000000825087291 */ /* 0x000fe4000f8ec0ff */
[----:B--2---:R-:W-:-:S04]  /*0870*/  UIADD3 UR12, UPT, UPT, -UR7, 0x100000, URZ ;  /* 0x00100000070c7890 */ /* 0x004fc8000fffe1ff */
[----:B------:R-:W-:Y:S02]  /*0880*/  USHF.L.U32 UR13, UR12, 0xb, URZ ;  /* 0x0000000b0c0d7899 */ /* 0x000fe400080006ff */
[----:B------:R-:W-:Y:S01]  /*0890*/  USHF.L.U32 UR12, UR12, 0x1, URZ ;  /* 0x000000010c0c7899 */ /* 0x000fe200080006ff */
[----:B------:R-:W-:Y:S01]  /*08a0*/  ELECT P1, URZ, PT ;  /* 0x0000000000ff782f */ /* 0x000fe20003820000 */
[----:B------:R-:W2:Y:S10]  /*08b0*/  FENCE.VIEW.ASYNC.S ;  /* 0x00000000000073c6 */ /* 0x000eb40000000000 */
[----:B--2---:R4:W2:Y:S01]  /*08c0*/  SYNCS.EXCH.64 URZ, [UR8+0x90], UR12 ;  /* 0x0000900c08ff75b2 */ /* 0x0048a20008000100 */
[----:B------:R4:W3:Y:S02]  /*08d0*/  SYNCS.EXCH.64 URZ, [UR8+0x98], UR12 ;  /* 0x0000980c08ff75b2 */ /* 0x0008e40008000100 */
[----:B----4-:R-:W-:Y:S01]  /*08e0*/  NOP ;  /* 0x0000000000007918 */ /* 0x010fe20000000000 */
.L_x_11:
[----:B------:R-:W4:Y:S01]  /*08f0*/  SHFL.IDX PT, R0, R166, RZ, 0x1f ;  /* 0x00001fffa6007589 */ /* 0x000f2200000e0000 */
[----:B------:R-:W-:Y:S01]  /*0900*/  NOP ;  /* 0x0000000000007918 */ /* 0x000fe20000000000 */
[----:B----4-:R-:W-:-:S13]  /*0910*/  ISETP.NE.AND P1, PT, R0, 0x4, PT ;  /* 0x000000040000780c */ /* 0x010fda0003f25270 */
[----:B------:R-:W-:Y:S05]  /*0920*/  @P1 BRA `(.L_x_12) ;  /* 0x0000000000481947 */ /* 0x000fea0003800000 */
[----:B--2---:R-:W-:Y:S01]  /*0930*/  UMOV UR9, 0x1a0 ;  /* 0x000001a000097882 */ /* 0x004fe20000000000 */
[----:B---3--:R-:W-:Y:S01]  /*0940*/  UMOV UR8, 0x400 ;  /* 0x0000040000087882 */ /* 0x008fe20000000000 */
[----:B------:R-:W-:Y:S01]  /*0950*/  USEL UR9, UR9, 0x1e0, UP5 ;  /* 0x000001e009097887 */ /* 0x000fe2000a800000 */
        /* <DEDUP_REMOVED lines=10> */
[----:B--2---:R4:W2:Y:S08]  /*0a00*/  SYNCS.EXCH.64 URZ, [UR8+0xa0], UR12 ;  /* 0x0000a00c08ff75b2 */ /* 0x0048b00008000100 */
[----:B------:R4:W3:Y:S01]  /*0a10*/  SYNCS.EXCH.64 URZ, [UR8+0xb0], UR14 ;  /* 0x0000b00e08ff75b2 */ /* 0x0008e20008000100 */
[----:B------:R4:W1:Y:S01]  /*0a20*/  SYNCS.EXCH.64 URZ, [UR8+0xa8], UR12 ;  /* 0x0000a80c08ff75b2 */ /* 0x0008620008000100 */
[----:B------:R4:W1:Y:S02]  /*0a30*/  SYNCS.EXCH.64 URZ, [UR8+0xb8], UR14 ;  /* 0x0000b80e08ff75b2 */ /* 0x0008640008000100 */
[----:B----4-:R-:W-:Y:S01]  /*0a40*/  NOP ;  /* 0x0000000000007918 */ /* 0x010fe20000000000 */
.L_x_12:
[----:B------:R-:W4:Y:S01]  /*0a50*/  SHFL.IDX PT, R0, R166, RZ, 0x1f ;  /* 0x00001fffa6007589 */ /* 0x000f2200000e0000 */
[----:B------:R-:W-:Y:S01]  /*0a60*/  NOP ;  /* 0x0000000000007918 */ /* 0x000fe20000000000 */
[----:B----4-:R-:W-:-:S13]  /*0a70*/  ISETP.NE.AND P1, PT, R0, 0x5, PT ;  /* 0x000000050000780c */ /* 0x010fda0003f25270 */
[----:B------:R-:W-:Y:S05]  /*0a80*/  @P1 BRA `(.L_x_13) ;  /* 0x0000000000441947 */ /* 0x000fea0003800000 */
[----:B--2---:R-:W-:Y:S01]  /*0a90*/  UMOV UR9, 0x400 ;  /* 0x0000040000097882 */ /* 0x004fe20000000000 */
        /* <DEDUP_REMOVED lines=16> */
.L_x_13:
[----:B------:R-:W4:Y:S01]  /*0ba0*/  SHFL.IDX PT, R0, R166, RZ, 0x1f ;  /* 0x00001fffa6007589 */ /* 0x000f2200000e0000 */
[----:B------:R-:W-:Y:S01]  /*0bb0*/  ISETP.NE.OR P0, PT, RZ, UR10, !P0 ;  /* 0x0000000aff007c0c */ /* 0x000fe2000c705670 */
        /* <DEDUP_REMOVED lines=12> */
[----:B------:R4:W3:Y:S01]  /*0c80*/  SYNCS.EXCH.64 URZ, [UR8+0xf0], UR12 ;  /* 0x0000f00c08ff75b2 */ /* 0x0008e20008000100 */
[----:B------:R4:W1:Y:S01]  /*0c90*/  SYNCS.EXCH.64 URZ, [UR8+0xe8], UR12 ;  /* 0x0000e80c08ff75b2 */ /* 0x0008620008000100 */
[----:B------:R4:W1:Y:S02]  /*0ca0*/  SYNCS.EXCH.64 URZ, [UR8+0xf8], UR12 ;  /* 0x0000f80c08ff75b2 */ /* 0x0008640008000100 */
[----:B----4-:R-:W-:Y:S01]  /*0cb0*/  NOP ;  /* 0x0000000000007918 */ /* 0x010fe20000000000 */
.L_x_14:
[----:B------:R-:W-:Y:S01]  /*0cc0*/  VOTEU.ALL UP1, P0 ;  /* 0x0000000000ff7886 */ /* 0x000fe20000020000 */
[----:B---3--:R-:W3:Y:S01]  /*0cd0*/  LDCU UR8, c[0x0][0x36c] ;  /* 0x00006d80ff0877ac */ /* 0x008ee20008000800 */
[----:B------:R-:W-:Y:S01]  /*0ce0*/  NOP ;  /* 0x0000000000007918 */ /* 0x000fe20000000000 */
[----:B------:R-:W-:Y:S01]  /*0cf0*/  LOP3.LUT R10, R174, 0x1f, RZ, 0xc0, !PT ;  /* 0x0000001fae0a7812 */ /* 0x000fe200078ec0ff */
[----:B--2---:R-:W-:Y:S01]  /*0d00*/  UMOV UR12, 0x20 ;  /* 0x00000020000c7882 */ /* 0x004fe20000000000 */
[----:B------:R-:W-:Y:S01]  /*0d10*/  @!UP1 UMOV UR7, 0x400 ;  /* 0x0000040000079882 */ /* 0x000fe20000000000 */
[----:B------:R-:W-:-:S04]  /*0d20*/  @!UP1 UIADD3 UR12, UPT, UPT, -UR12, 0x100000, URZ ;  /* 0x001000000c0c9890 */ /* 0x000fc8000fffe1ff */
[----:B------:R-:W-:Y:S02]  /*0d30*/  @!UP1 USHF.L.U32 UR13, UR12, 0xb, URZ ;  /* 0x0000000b0c0d9899 */ /* 0x000fe400080006ff */
[----:B------:R-:W-:Y:S02]  /*0d40*/  @!UP1 USHF.L.U32 UR12, UR12, 0x1, URZ ;  /* 0x000000010c0c9899 */ /* 0x000fe400080006ff */
[----:B------:R-:W-:Y:S01]  /*0d50*/  @!UP1 ULEA UR7, UR37, UR7, 0x18 ;  /* 0x0000000725079291 */ /* 0x000fe2000f8ec0ff */
[----:B------:R-:W-:Y:S01]  /*0d60*/  VOTEU.ALL UP1, P0 ;  /* 0x0000000000ff7886 */ /* 0x000fe20000020000 */
[----:B------:R-:W-:Y:S01]  /*0d70*/  UISETP.NE.AND UP4, UPT, UR10, URZ, UPT ;  /* 0x000000ff0a00728c */ /* 0x000fe2000bf85270 */
[----:B------:R-:W2:Y:S09]  /*0d80*/  FENCE.VIEW.ASYNC.S ;  /* 0x00000000000073c6 */ /* 0x000eb20000000000 */
[----:B--2---:R2:W4:Y:S01]  /*0d90*/  @!UP1 SYNCS.EXCH.64 URZ, [UR7+0x100], UR12 ;  /* 0x0001000c07ff95b2 */ /* 0x0045220008000100 */
[----:B---3--:R-:W-:-:S09]  /*0da0*/  UISETP.EQ.U32.AND UP1, UPT, UR8, 0x1, UPT ;  /* 0x000000010800788c */ /* 0x008fd2000bf22070 */
[----:B------:R-:W-:Y:S05]  /*0db0*/  BRA.U !UP1, `(.L_x_15) ;  /* 0x0000000109087547 */ /* 0x000fea000b800000 */
[----:B-1--4-:R-:W-:Y:S01]  /*0dc0*/  UCGABAR_ARV ;  /* 0x00000000000079c7 */ /* 0x012fe20008000000 */
[----:B------:R-:W-:Y:S05]  /*0dd0*/  BRA `(.L_x_16) ;  /* 0x0000000000047947 */ /* 0x000fea0003800000 */
.L_x_15:
[----:B-1--4-:R-:W-:Y:S01]  /*0de0*/  NOP ;  /* 0x0000000000007918 */ /* 0x012fe20000000000 */
.L_x_16:
[----:B------:R-:W1:Y:S01]  /*0df0*/  S2R R11, SR_CTAID.X ;  /* 0x00000000000b7919 */ /* 0x000e620000002500 */
[----:B------:R-:W-:-:S05]  /*0e00*/  CS2R.32 R160, SR_CgaSize ;  /* 0x0000000000a07805 */ /* 0x000fca0000008a00 */
[----:B------:R-:W-:-:S05]  /*0e10*/  IMAD R160, R160, -0xa0, RZ ;  /* 0xffffff60a0a07824 */ /* 0x000fca00078e02ff */
[----:B------:R-:W-:-:S14]  /*0e20*/  R2UR UR8, R160 ;  /* 0x00000000a00872ca */ /* 0x000fdc00000e0000 */
[----:B------:R-:W3:Y:S01]  /*0e30*/  LDCU UR8, c[0x0][UR8+0x2b0] ;  /* 0x00005600080877ac */ /* 0x000ee20008000800 */
[----:B------:R-:W-:-:S05]  /*0e40*/  CS2R.32 R0, SR_CgaSize ;  /* 0x0000000000007805 */ /* 0x000fca0000008a00 */
[----:B------:R-:W-:-:S06]  /*0e50*/  IMAD R0, R0, -0xa0, RZ ;  /* 0xffffff6000007824 */ /* 0x000fcc00078e02ff */
[----:B------:R-:W4:Y:S01]  /*0e60*/  LDC R0, c[0x0][R0+0x2a0] ;  /* 0x0000a80000007b82 */ /* 0x000f220000000800 */
[----:B------:R-:W-:Y:S01]  /*0e70*/  PRMT R8, RZ, 0x7610, R8 ;  /* 0x00007610ff087816 */ /* 0x000fe20000000008 */
[----:B------:R-:W3:Y:S01]  /*0e80*/  S2R R20, SR_CTAID.Y ;  /* 0x0000000000147919 */ /* 0x000ee20000002600 */
[----:B------:R-:W-:-:S05]  /*0e90*/  CS2R.32 R160, SR_CgaSize ;  /* 0x0000000000a07805 */ /* 0x000fca0000008a00 */
[----:B------:R-:W-:-:S05]  /*0ea0*/  IMAD R160, R160, -0xa0, RZ ;  /* 0xffffff60a0a07824 */ /* 0x000fca00078e02ff */
[----:B--2---:R-:W-:-:S14]  /*0eb0*/  R2UR UR7, R160 ;  /* 0x00000000a00772ca */ /* 0x004fdc00000e0000 */
[----:B------:R-:W2:Y:S01]  /*0ec0*/  LDCU UR7, c[0x0][UR7+0x2b4] ;  /* 0x00005680070777ac */ /* 0x000ea20008000800 */
[----:B------:R-:W-:Y:S01]  /*0ed0*/  UISETP.NE.AND UP2, UPT, UR10, 0x2, UPT ;  /* 0x000000020a00788c */ /* 0x000fe2000bf45270 */
[----:B------:R-:W3:Y:S01]  /*0ee0*/  LDC R9, c[0x0][0xb24] ;  /* 0x0002c900ff097b82 */ /* 0x000ee20000000800 */
[----:B------:R-:W-:-:S05]  /*0ef0*/  CS2R.32 R158, SR_CgaSize ;  /* 0x00000000009e7805 */ /* 0x000fca0000008a00 */
[----:B------:R-:W-:-:S06]  /*0f00*/  IMAD R158, R158, -0xa0, RZ ;  /* 0xffffff609e9e7824 */ /* 0x000fcc00078e02ff */
[----:B------:R-:W4:Y:S08]  /*0f10*/  LDC R158, c[0x0][R158+0x2a4] ;  /* 0x0000a9009e9e7b82 */ /* 0x000f300000000800 */
[----:B------:R-:W4:Y:S01]  /*0f20*/  LDC R72, c[0x0][0xb24] ;  /* 0x0002c900ff487b82 */ /* 0x000f220000000800 */
[----:B-1----:R-:W-:Y:S01]  /*0f30*/  I2FP.F32.U32 R4, R11 ;  /* 0x0000000b00047245 */ /* 0x002fe20000201000 */
[----:B------:R-:W-:-:S06]  /*0f40*/  IMAD.MOV.U32 R21, RZ, RZ, R11 ;  /* 0x000000ffff157224 */ /* 0x000fcc00078e000b */
[----:B------:R-:W1:Y:S01]  /*0f50*/  S2UR UR36, SR_CTAID.Z ;  /* 0x00000000002479c3 */ /* 0x000e620000002700 */
[----:B---3--:R-:W-:Y:S02]  /*0f60*/  ISETP.GE.AND P0, PT, R9, 0x1, PT ;  /* 0x000000010900780c */ /* 0x008fe40003f06270 */
[----:B------:R-:W-:Y:S01]  /*0f70*/  I2FP.F32.U32 R2, R20 ;  /* 0x0000001400027245 */ /* 0x000fe20000201000 */
[----:B------:R-:W-:-:S04]  /*0f80*/  FMUL R4, R4, UR8 ;  /* 0x0000000804047c20 */ /* 0x000fc80008400000 */
[----:B--2---:R-:W-:Y:S01]  /*0f90*/  FMUL R2, R2, UR7 ;  /* 0x0000000702027c20 */ /* 0x004fe20008400000 */
[----:B------:R-:W2:Y:S01]  /*0fa0*/  F2I.U32.TRUNC.NTZ R160, R4 ;  /* 0x0000000400a07305 */ /* 0x000ea2000020f000 */
[----:B------:R-:W3:Y:S07]  /*0fb0*/  LDCU UR7, c[0x0][0xb30] ;  /* 0x00016600ff0777ac */ /* 0x000eee0008000800 */
[----:B------:R-:W1:Y:S01]  /*0fc0*/  F2I.U32.TRUNC.NTZ R3, R2 ;  /* 0x0000000200037305 */ /* 0x000e62000020f000 */
[----:B--2---:R-:W-:-:S04]  /*0fd0*/  IMAD.MOV R160, RZ, RZ, -R160 ;  /* 0x000000ffffa07224 */ /* 0x004fc800078e0aa0 */
[----:B----4-:R-:W-:Y:S01]  /*0fe0*/  IMAD R160, R0, R160, R11 ;  /* 0x000000a000a07224 */ /* 0x010fe200078e020b */
[----:B------:R-:W-:Y:S01]  /*0ff0*/  PRMT R0, RZ, 0x7610, R0 ;  /* 0x00007610ff007816 */ /* 0x000fe20000000000 */
[----:B---3--:R-:W-:Y:S01]  /*1000*/  UISETP.NE.AND UP3, UPT, UR7, 0x1, UPT ;  /* 0x000000010700788c */ /* 0x008fe2000bf65270 */
[----:B-1----:R-:W-:-:S05]  /*1010*/  IADD3 R3, PT, PT, -R3, RZ, RZ ;  /* 0x000000ff03037210 */ /* 0x002fca0007ffe1ff */
[----:B------:R-:W-:Y:S01]  /*1020*/  IMAD R158, R158, R3, R20 ;  /* 0x000000039e9e7224 */ /* 0x000fe200078e0214 */
[----:B------:R-:W-:Y:S06]  /*1030*/  BRA.U UP4, `(.L_x_17) ;  /* 0x0000000104247547 */ /* 0x000fec000b800000 */
[----:B------:R-:W-:Y:S01]  /*1040*/  ISETP.NE.AND P1, PT, R158, RZ, PT ;  /* 0x000000ff9e00720c */ /* 0x000fe20003f25270 */
[----:B------:R-:W-:Y:S01]  /*1050*/  IMAD.MOV.U32 R0, RZ, RZ, 0x3 ;  /* 0x00000003ff007424 */ /* 0x000fe200078e00ff */
[C---:B------:R-:W-:Y:S02]  /*1060*/  LOP3.LUT R3, R160.reuse, 0xfffffffe, RZ, 0xc0, !PT ;  /* 0xfffffffea0037812 */ /* 0x040fe400078ec0ff */
[----:B------:R-:W-:Y:S02]  /*1070*/  ISETP.LT.U32.OR P1, PT, R160, 0x2, !P1 ;  /* 0x00000002a000780c */ /* 0x000fe40004f21470 */
[----:B------:R-:W-:Y:S02]  /*1080*/  SHF.L.U32 R0, R0, R3, RZ ;  /* 0x0000000300007219 */ /* 0x000fe400000006ff */
[----:B------:R-:W-:Y:S02]  /*1090*/  SEL R5, RZ, 0x1, !P1 ;  /* 0x00000001ff057807 */ /* 0x000fe40004800000 */
[----:B------:R-:W-:-:S05]  /*10a0*/  SEL R2, RZ, 0x2, !P1 ;  /* 0x00000002ff027807 */ /* 0x000fca0004800000 */
[----:B------:R-:W-:-:S05]  /*10b0*/  IMAD.IADD R2, R5, 0x1, R2 ;  /* 0x0000000105027824 */ /* 0x000fca00078e0202 */
[----:B------:R-:W-:Y:S02]  /*10c0*/  PRMT R8, R2, 0x7610, R8 ;  /* 0x0000761002087816 */ /* 0x000fe40000000008 */
.L_x_17:
[----:B------:R-:W-:Y:S05]  /*10d0*/  @!P0 BRA `(.L_x_18) ;  /* 0x0000000000b88947 */ /* 0x000fea0003800000 */
[----:B------:R-:W1:Y:S01]  /*10e0*/  LDC.64 R4, c[0x0][0xb18] ;  /* 0x0002c600ff047b82 */ /* 0x000e620000000a00 */
[----:B------:R-:W-:-:S07]  /*10f0*/  ISETP.NE.AND P0, PT, R9, 0x1, PT ;  /* 0x000000010900780c */ /* 0x000fce0003f05270 */
[----:B------:R-:W2:Y:S08]  /*1100*/  LDC R14, c[0x0][0xb0c] ;  /* 0x0002c300ff0e7b82 */ /* 0x000eb00000000800 */
[----:B------:R-:W3:Y:S08]  /*1110*/  LDC R13, c[0x0][0x370] ;  /* 0x0000dc00ff0d7b82 */ /* 0x000ef00000000800 */
[----:B------:R-:W4:Y:S01]  /*1120*/  LDC R16, c[0x0][0x374] ;  /* 0x0000dd00ff107b82 */ /* 0x000f220000000800 */
[----:B-1----:R-:W-:-:S07]  /*1130*/  ISETP.NE.AND P1, PT, R4, 0x1, PT ;  /* 0x000000010400780c */ /* 0x002fce0003f25270 */
[----:B------:R-:W3:Y:S01]  /*1140*/  LDC.64 R6, c[0x0][0xb10] ;  /* 0x0002c400ff067b82 */ /* 0x000ee20000000a00 */
[----:B--2---:R-:W-:-:S07]  /*1150*/  ISETP.NE.AND P2, PT, R14, 0x1, PT ;  /* 0x000000010e00780c */ /* 0x004fce0003f45270 */
[----:B------:R-:W1:Y:S08]  /*1160*/  LDC R12, c[0x0][0xb20] ;  /* 0x0002c800ff0c7b82 */ /* 0x000e700000000800 */
[----:B------:R-:W2:Y:S01]  /*1170*/  LDC.64 R2, c[0x0][0xb28] ;  /* 0x0002ca00ff027b82 */ /* 0x000ea20000000a00 */
[----:B----4-:R-:W-:-:S04]  /*1180*/  IMAD.HI.U32 R15, R16, R5, RZ ;  /* 0x00000005100f7227 */ /* 0x010fc800078e00ff */
[----:B------:R-:W-:-:S04]  /*1190*/  IMAD.HI.U32 R5, R20, R5, RZ ;  /* 0x0000000514057227 */ /* 0x000fc800078e00ff */
[----:B---3--:R-:W-:-:S04]  /*11a0*/  IMAD.HI.U32 R18, R13, R6, RZ ;  /* 0x000000060d127227 */ /* 0x008fc800078e00ff */
[C---:B------:R-:W-:Y:S01]  /*11b0*/  IMAD.HI.U32 R22, R11.reuse, R6, RZ ;  /* 0x000000060b167227 */ /* 0x040fe200078e00ff */
[-C--:B------:R-:W-:Y:S02]  /*11c0*/  @P2 SHF.R.U32.HI R13, RZ, R7.reuse, R18 ;  /* 0x00000007ff0d2219 */ /* 0x080fe40000011612 */
[-C--:B-1----:R-:W-:Y:S02]  /*11d0*/  @P1 SHF.R.U32.HI R16, RZ, R12.reuse, R15 ;  /* 0x0000000cff101219 */ /* 0x082fe4000001160f */
[----:B------:R-:W-:Y:S02]  /*11e0*/  SHF.R.U32.HI R5, RZ, R12, R5 ;  /* 0x0000000cff057219 */ /* 0x000fe40000011605 */
[----:B------:R-:W-:Y:S02]  /*11f0*/  SHF.R.U32.HI R22, RZ, R7, R22 ;  /* 0x00000007ff167219 */ /* 0x000fe40000011616 */
[----:B------:R-:W-:Y:S01]  /*1200*/  SEL R5, R20, R5, !P1 ;  /* 0x0000000514057207 */ /* 0x000fe20004800000 */
[----:B--2---:R-:W-:Y:S01]  /*1210*/  IMAD.HI.U32 R18, R16, R2, RZ ;  /* 0x0000000210127227 */ /* 0x004fe200078e00ff */
[----:B------:R-:W-:-:S02]  /*1220*/  SEL R21, R11, R22, !P2 ;  /* 0x000000160b157207 */ /* 0x000fc40005000000 */
[----:B------:R-:W-:Y:S01]  /*1230*/  IADD3 R7, PT, PT, -R5, RZ, RZ ;  /* 0x000000ff05077210 */ /* 0x000fe20007ffe1ff */
[----:B------:R-:W-:Y:S01]  /*1240*/  IMAD.HI.U32 R6, R13, R2, RZ ;  /* 0x000000020d067227 */ /* 0x000fe200078e00ff */
[----:B------:R-:W-:-:S03]  /*1250*/  @P0 SHF.R.U32.HI R16, RZ, R3, R18 ;  /* 0x00000003ff100219 */ /* 0x000fc60000011612 */
[----:B------:R-:W-:Y:S01]  /*1260*/  IMAD R7, R4, R7, R20 ;  /* 0x0000000704077224 */ /* 0x000fe200078e0214 */
[----:B------:R-:W-:Y:S01]  /*1270*/  @P0 SHF.R.U32.HI R13, RZ, R3, R6 ;  /* 0x00000003ff0d0219 */ /* 0x000fe20000011606 */
[----:B------:R-:W-:-:S04]  /*1280*/  IMAD R16, R16, R9, RZ ;  /* 0x0000000910107224 */ /* 0x000fc800078e02ff */
[----:B------:R-:W-:Y:S01]  /*1290*/  IMAD R6, R13, R9, RZ ;  /* 0x000000090d067224 */ /* 0x000fe200078e02ff */
[----:B------:R-:W-:-:S04]  /*12a0*/  ISETP.GE.AND P1, PT, R5, R16, PT ;  /* 0x000000100500720c */ /* 0x000fc80003f26270 */
[----:B------:R-:W-:Y:S01]  /*12b0*/  ISETP.GE.OR P1, PT, R21, R6, P1 ;  /* 0x000000061500720c */ /* 0x000fe20000f26670 */
[----:B------:R-:W-:-:S05]  /*12c0*/  IMAD.HI.U32 R6, R5, R2, RZ ;  /* 0x0000000205067227 */ /* 0x000fca00078e00ff */
[----:B------:R-:W-:-:S04]  /*12d0*/  SHF.R.U32.HI R6, RZ, R3, R6 ;  /* 0x00000003ff067219 */ /* 0x000fc80000011606 */
[----:B------:R-:W-:-:S03]  /*12e0*/  SEL R6, R5, R6, !P0 ;  /* 0x0000000605067207 */ /* 0x000fc60004000000 */
[----:B------:R-:W-:Y:S01]  /*12f0*/  @!P1 IMAD.HI.U32 R12, R21, R2, RZ ;  /* 0x00000002150c9227 */ /* 0x000fe200078e00ff */
[----:B------:R-:W-:-:S04]  /*1300*/  IADD3 R2, PT, PT, -R6, RZ, RZ ;  /* 0x000000ff06027210 */ /* 0x000fc80007ffe1ff */
[----:B------:R-:W-:Y:S01]  /*1310*/  @!P1 SHF.R.U32.HI R12, RZ, R3, R12 ;  /* 0x00000003ff0c9219 */ /* 0x000fe2000001160c */
[----:B------:R-:W-:-:S03]  /*1320*/  IMAD R2, R9, R2, R5 ;  /* 0x0000000209027224 */ /* 0x000fc600078e0205 */
[----:B------:R-:W-:-:S05]  /*1330*/  @!P1 SEL R3, R21, R12, !P0 ;  /* 0x0000000c15039207 */ /* 0x000fca0004000000 */
[--C-:B------:R-:W-:Y:S02]  /*1340*/  @!P1 IMAD.IADD R6, R6, 0x1, -R3.reuse ;  /* 0x0000000106069824 */ /* 0x100fe400078e0a03 */
[----:B------:R-:W-:Y:S01]  /*1350*/  @!P1 IMAD R3, R2, R13, R3 ;  /* 0x0000000d02039224 */ /* 0x000fe200078e0203 */
[----:B------:R-:W-:Y:S01]  /*1360*/  IADD3 R2, PT, PT, -R21, RZ, RZ ;  /* 0x000000ff15027210 */ /* 0x000fe20007ffe1ff */
[----:B------:R-:W-:Y:S02]  /*1370*/  @!P1 IMAD R5, R6, R9, R21 ;  /* 0x0000000906059224 */ /* 0x000fe400078e0215 */
[----:B------:R-:W-:Y:S02]  /*1380*/  @!P1 IMAD.MOV.U32 R21, RZ, RZ, R3 ;  /* 0x000000ffff159224 */ /* 0x000fe400078e0003 */
[----:B------:R-:W-:Y:S02]  /*1390*/  IMAD R2, R14, R2, R11 ;  /* 0x000000020e027224 */ /* 0x000fe400078e020b */
[----:B------:R-:W-:-:S02]  /*13a0*/  IMAD R20, R5, R4, R7 ;  /* 0x0000000405147224 */ /* 0x000fc400078e0207 */
[----:B------:R-:W-:Y:S02]  /*13b0*/  IMAD R21, R21, R14, R2 ;  /* 0x0000000e15157224 */ /* 0x000fe400078e0202 */
.L_x_18:
[----:B------:R-:W-:Y:S05]  /*13c0*/  BRA.U UP3, `(.L_x_19) ;  /* 0x0000000103407547 */ /* 0x000fea000b800000 */
[----:B------:R-:W1:Y:S08]  /*13d0*/  LDC.64 R4, c[0x0][0xb10] ;  /* 0x0002c400ff047b82 */ /* 0x000e700000000a00 */
[----:B------:R-:W2:Y:S08]  /*13e0*/  LDC.64 R2, c[0x0][0xb18] ;  /* 0x0002c600ff027b82 */ /* 0x000eb00000000a00 */
[----:B------:R-:W3:Y:S08]  /*13f0*/  LDC R6, c[0x0][0xb20] ;  /* 0x0002c800ff067b82 */ /* 0x000ef00000000800 */
[----:B------:R-:W4:Y:S01]  /*1400*/  LDC R12, c[0x0][0xb0c] ;  /* 0x0002c300ff0c7b82 */ /* 0x000f220000000800 */
[----:B-1----:R-:W-:-:S05]  /*1410*/  IMAD.HI.U32 R4, R21, R4, RZ ;  /* 0x0000000415047227 */ /* 0x002fca00078e00ff */
[----:B------:R-:W-:Y:S01]  /*1420*/  SHF.R.U32.HI R4, RZ, R5, R4 ;  /* 0x00000005ff047219 */ /* 0x000fe20000011604 */
[----:B--2---:R-:W-:Y:S01]  /*1430*/  IMAD.HI.U32 R3, R20, R3, RZ ;  /* 0x0000000314037227 */ /* 0x004fe200078e00ff */
[----:B------:R-:W-:-:S04]  /*1440*/  ISETP.NE.AND P0, PT, R2, 0x1, PT ;  /* 0x000000010200780c */ /* 0x000fc80003f05270 */
[----:B---3--:R-:W-:-:S04]  /*1450*/  SHF.R.U32.HI R3, RZ, R6, R3 ;  /* 0x00000006ff037219 */ /* 0x008fc80000011603 */
[----:B------:R-:W-:Y:S02]  /*1460*/  SEL R3, R20, R3, !P0 ;  /* 0x0000000314037207 */ /* 0x000fe40004000000 */
[----:B----4-:R-:W-:-:S04]  /*1470*/  ISETP.NE.AND P1, PT, R12, 0x1, PT ;  /* 0x000000010c00780c */ /* 0x010fc80003f25270 */
[----:B------:R-:W-:-:S05]  /*1480*/  SEL R6, R21, R4, !P1 ;  /* 0x0000000415067207 */ /* 0x000fca0004800000 */
[----:B------:R-:W-:Y:S02]  /*1490*/  IMAD.IADD R4, R3, 0x1, -R6 ;  /* 0x0000000103047824 */ /* 0x000fe400078e0a06 */
[----:B------:R-:W-:Y:S02]  /*14a0*/  IMAD.IADD R3, R6, 0x1, -R3 ;  /* 0x0000000106037824 */ /* 0x000fe400078e0a03 */
[----:B------:R-:W-:Y:S02]  /*14b0*/  IMAD R21, R4, R12, R21 ;  /* 0x0000000c04157224 */ /* 0x000fe400078e0215 */
[----:B------:R-:W-:Y:S02]  /*14c0*/  IMAD R20, R3, R2, R20 ;  /* 0x0000000203147224 */ /* 0x000fe400078e0214 */
.L_x_19:
[----:B------:R-:W-:Y:S05]  /*14d0*/  BRA.U !UP1, `(.L_x_20) ;  /* 0x00000001090c7547 */ /* 0x000fea000b800000 */
[----:B------:R-:W-:Y:S01]  /*14e0*/  UCGABAR_WAIT ;  /* 0x0000000000007dc7 */ /* 0x000fe20008000000 */
[----:B------:R-:W-:Y:S01]  /*14f0*/  CCTL.IVALL ;  /* 0x00000000ff00798f */ /* 0x000fe20002000000 */
[----:B------:R-:W-:Y:S05]  /*1500*/  BRA `(.L_x_21) ;  /* 0x0000000000047947 */ /* 0x000fea0003800000 */
.L_x_20:
[----:B------:R-:W-:Y:S06]  /*1510*/  BAR.SYNC.DEFER_BLOCKING 0x0 ;  /* 0x0000000000007b1d */ /* 0x000fec0000010000 */
.L_x_21:
[----:B------:R-:W-:Y:S05]  /*1520*/  BRA.U UP2, `(.L_x_22) ;  /* 0x0000001102c87547 */ /* 0x000fea000b800000 */
[----:B------:R-:W1:Y:S01]  /*1530*/  LDCU UR4, c[0x0][0x38c] ;  /* 0x00007180ff0477ac */ /* 0x000e620008000800 */
[----:B------:R-:W2:Y:S01]  /*1540*/  LDC R9, c[0x0][0x370] ;  /* 0x0000dc00ff097b82 */ /* 0x000ea20000000800 */
[----:B------:R-:W-:Y:S02]  /*1550*/  IMAD.SHL.U32 R16, R11, 0x80, RZ ;  /* 0x000000800b107824 */ /* 0x000fe400078e00ff */
[----:B------:R-:W-:Y:S01]  /*1560*/  HFMA2 R14, -RZ, RZ, 0, 0 ;  /* 0x00000000ff0e7431 */ /* 0x000fe200000001ff */
[----:B------:R-:W-:Y:S01]  /*1570*/  UISETP.NE.AND UP1, UPT, UR10, URZ, UPT ;  /* 0x000000ff0a00728c */ /* 0x000fe2000bf25270 */
[----:B------:R-:W-:Y:S01]  /*1580*/  ISETP.NE.AND P4, PT, R10, RZ, P5 ;  /* 0x000000ff0a00720c */ /* 0x000fe20002f85270 */
[----:B------:R-:W-:Y:S01]  /*1590*/  IMAD.MOV.U32 R15, RZ, RZ, 0x1 ;  /* 0x00000001ff0f7424 */ /* 0x000fe200078e00ff */
[----:B------:R-:W-:Y:S01]  /*15a0*/  MOV R10, RZ ;  /* 0x000000ff000a7202 */ /* 0x000fe20000000f00 */
[----:B------:R-:W-:Y:S01]  /*15b0*/  IMAD.MOV.U32 R12, RZ, RZ, RZ ;  /* 0x000000ffff0c7224 */ /* 0x000fe200078e00ff */
[----:B------:R-:W3:Y:S01]  /*15c0*/  LDC R0, c[0x0][0x374] ;  /* 0x0000dd00ff007b82 */ /* 0x000ee20000000800 */
[----:B------:R-:W-:Y:S01]  /*15d0*/  IMAD.MOV.U32 R8, RZ, RZ, 0x1 ;  /* 0x00000001ff087424 */ /* 0x000fe200078e00ff */
[----:B------:R-:W-:Y:S01]  /*15e0*/  LOP3.LUT R16, R16, 0x80, RZ, 0xc0, !PT ;  /* 0x0000008010107812 */ /* 0x000fe200078ec0ff */
[----:B------:R-:W4:Y:S01]  /*15f0*/  LDCU.64 UR14, c[0x0][0x348] ;  /* 0x00006900ff0e77ac */ /* 0x000f220008000a00 */
[----:B------:R-:W-:-:S02]  /*1600*/  USEL UR22, UR6, 0x2, UP1 ;  /* 0x0000000206167887 */ /* 0x000fc40008800000 */
[----:B-1----:R-:W-:Y:S01]  /*1610*/  UIADD3 UR5, UPT, UPT, UR4, 0x3f, URZ ;  /* 0x0000003f04057890 */ /* 0x002fe2000fffe0ff */
[----:B------:R-:W-:-:S03]  /*1620*/  UMOV UR23, URZ ;  /* 0x000000ff00177c82 */ /* 0x000fc60008000000 */
[----:B------:R-:W-:-:S04]  /*1630*/  USHF.R.S32.HI UR7, URZ, 0x1f, UR5 ;  /* 0x0000001fff077899 */ /* 0x000fc80008011405 */
[----:B------:R-:W-:Y:S02]  /*1640*/  ULEA.HI UR7, UR7, UR5, URZ, 0x6 ;  /* 0x0000000507077291 */ /* 0x000fe4000f8f30ff */
[----:B------:R-:W-:Y:S02]  /*1650*/  UIADD3 UR5, UPT, UPT, UR4, -0x1, URZ ;  /* 0xffffffff04057890 */ /* 0x000fe4000fffe0ff */
[----:B------:R-:W-:Y:S02]  /*1660*/  USHF.R.S32.HI UR7, URZ, 0x6, UR7 ;  /* 0x00000006ff077899 */ /* 0x000fe40008011407 */
[----:B------:R-:W-:Y:S02]  /*1670*/  UISETP.GE.U32.AND UP2, UPT, UR5, -0x7f, UPT ;  /* 0xffffff810500788c */ /* 0x000fe4000bf46070 */
[----:B------:R-:W-:Y:S02]  /*1680*/  UISETP.LT.U32.AND UP0, UPT, UR7, 0x5, UPT ;  /* 0x000000050700788c */ /* 0x000fe4000bf01070 */
[----:B------:R-:W-:-:S02]  /*1690*/  UIADD3 UR4, UPT, UPT, UR4, 0x7e, URZ ;  /* 0x0000007e04047890 */ /* 0x000fc4000fffe0ff */
[----:B------:R-:W-:-:S04]  /*16a0*/  USEL UR5, UR7, 0x5, UP0 ;  /* 0x0000000507057887 */ /* 0x000fc80008000000 */
[----:B------:R-:W-:Y:S02]  /*16b0*/  UIADD3 UR21, UPT, UPT, UR5, -0x1, URZ ;  /* 0xffffffff05157890 */ /* 0x000fe4000fffe0ff */
[----:B------:R-:W-:Y:S02]  /*16c0*/  @UP2 UIADD3 UR21, UPT, UPT, UR5, URZ, URZ ;  /* 0x000000ff05152290 */ /* 0x000fe4000fffe0ff */
[----:B------:R-:W-:Y:S02]  /*16d0*/  UIADD3 UR24, UPT, UPT, UR7, -UR5, URZ ;  /* 0x8000000507187290 */ /* 0x000fe4000fffe0ff */
[----:B------:R-:W-:Y:S02]  /*16e0*/  UIADD3 UR13, UPT, UPT, UR21, 0x1, URZ ;  /* 0x00000001150d7890 */ /* 0x000fe4000fffe0ff */
[----:B--2-4-:R-:W-:-:S12]  /*16f0*/  UIADD3 UR21, UPT, UPT, -UR21, URZ, URZ ;  /* 0x000000ff15157290 */ /* 0x014fd8000fffe1ff */
.L_x_42:
[----:B------:R-:W-:Y:S01]  /*1700*/  UISETP.NE.AND UP0, UPT, UR37, URZ, UPT ;  /* 0x000000ff2500728c */ /* 0x000fe2000bf05270 */
[----:B------:R-:W1:Y:S08]  /*1710*/  S2UR UR37, SR_CgaCtaId ;  /* 0x00000000002579c3 */ /* 0x000e700000008800 */
[----:B------:R-:W-:Y:S05]  /*1720*/  BRA.U UP0, `(.L_x_23) ;  /* 0x0000000100347547 */ /* 0x000fea000b800000 */
[----:B------:R-:W2:Y:S01]  /*1730*/  S2R R2, SR_CgaCtaId ;  /* 0x0000000000027919 */ /* 0x000ea20000008800 */
[----:B------:R-:W-:-:S04]  /*1740*/  MOV R3, 0x400 ;  /* 0x0000040000037802 */ /* 0x000fc80000000f00 */
[----:B--2---:R-:W-:Y:S02]  /*1750*/  LEA R3, R2, R3, 0x18 ;  /* 0x0000000302037211 */ /* 0x004fe400078ec0ff */
[----:B------:R-:W-:-:S03]  /*1760*/  SHF.L.U32 R2, R8, 0x1f, RZ ;  /* 0x0000001f08027819 */ /* 0x000fc600000006ff */
[----:B------:R-:W-:-:S04]  /*1770*/  IMAD R3, R10, 0x8, R3 ;  /* 0x000000080a037824 */ /* 0x000fc800078e0203 */
[----:B------:R-:W2:Y:S02]  /*1780*/  SYNCS.PHASECHK.TRANS64.TRYWAIT P0, [R3+URZ+0xf0], R2 ;  /* 0x0000f002030075a7 */ /* 0x000ea400080011ff */
[----:B--2---:R-:W-:Y:S05]  /*1790*/  @!P0 BRA `(.L_x_24) ;  /* 0x0000009c005c8947 */ /* 0x004fea0003800000 */
.L_x_149:
[----:B------:R-:W-:Y:S01]  /*17a0*/  VIADD R10, R10, 0x1 ;  /* 0x000000010a0a7836 */ /* 0x000fe20000000000 */
[----:B------:R2:W-:Y:S04]  /*17b0*/  SYNCS.ARRIVE.TRANS64.A1T0 RZ, [R3+URZ+0xe0], RZ ;  /* 0x0000e0ff03ff79a7 */ /* 0x0005e800081000ff */
[----:B------:R-:W-:-:S04]  /*17c0*/  ISETP.NE.AND P0, PT, R10, 0x2, PT ;  /* 0x000000020a00780c */ /* 0x000fc80003f05270 */
[----:B------:R-:W-:Y:S02]  /*17d0*/  SEL R10, R10, RZ, P0 ;  /* 0x000000ff0a0a7207 */ /* 0x000fe40000000000 */
[----:B--2---:R-:W-:-:S04]  /*17e0*/  SEL R3, RZ, 0x1, P0 ;  /* 0x00000001ff037807 */ /* 0x004fc80000000000 */
[----:B------:R-:W-:-:S07]  /*17f0*/  LOP3.LUT R8, R8, R3, RZ, 0x3c, !PT ;  /* 0x0000000308087212 */ /* 0x000fce00078e3cff */
.L_x_23:
[----:B------:R-:W-:Y:S01]  /*1800*/  UMOV UR6, 0x400 ;  /* 0x0000040000067882 */ /* 0x000fe20000000000 */
[----:B------:R-:W-:Y:S01]  /*1810*/  LEA.HI R3, R21, R21, RZ, 0x1 ;  /* 0x0000001515037211 */ /* 0x000fe200078f08ff */
[----:B-1----:R-:W-:Y:S01]  /*1820*/  ULEA UR6, UR37, UR6, 0x18 ;  /* 0x0000000625067291 */ /* 0x002fe2000f8ec0ff */
[----:B------:R-:W-:Y:S01]  /*1830*/  SHF.L.U32 R2, R15, 0x1f, RZ ;  /* 0x0000001f0f027819 */ /* 0x000fe200000006ff */
[----:B------:R-:W-:Y:S01]  /*1840*/  UISETP.GE.U32.AND UP0, UPT, UR4, 0x7f, UPT ;  /* 0x0000007f0400788c */ /* 0x000fe2000bf06070 */
[C---:B------:R-:W-:Y:S01]  /*1850*/  R2UR UR9, R16.reuse ;  /* 0x00000000100972ca */ /* 0x040fe200000e0000 */
[----:B------:R-:W-:Y:S01]  /*1860*/  ULEA UR8, UR23, UR6, 0x3 ;  /* 0x0000000617087291 */ /* 0x000fe2000f8e18ff */
[----:B------:R-:W-:Y:S01]  /*1870*/  IMAD.SHL.U32 R3, R3, 0x80, RZ ;  /* 0x0000008003037824 */ /* 0x000fe200078e00ff */
[----:B------:R-:W-:Y:S01]  /*1880*/  R2UR UR11, R16 ;  /* 0x00000000100b72ca */ /* 0x000fe200000e0000 */
[----:B------:R-:W-:-:S03]  /*1890*/  UMOV UR25, URZ ;  /* 0x000000ff00197c82 */ /* 0x000fc60008000000 */
[----:B------:R-:W-:-:S03]  /*18a0*/  R2UR UR35, R3 ;  /* 0x00000000032372ca */ /* 0x000fc600000e0000 */
[----:B------:R1:W2:Y:S01]  /*18b0*/  SYNCS.PHASECHK.TRANS64.TRYWAIT P0, [UR8+0x28], R2 ;  /* 0x00002802ff0075a7 */ /* 0x0002a20008001108 */
[----:B------:R-:W-:-:S09]  /*18c0*/  R2UR UR8, R20 ;  /* 0x00000000140872ca */ /* 0x000fd200000e0000 */
[----:B------:R-:W-:-:S04]  /*18d0*/  ULOP3.LUT UR35, UR9, 0xffffff00, UR35, 0xf8, !UPT ;  /* 0xffffff0009237892 */ /* 0x000fc8000f8ef823 */
[----:B------:R-:W-:Y:S01]  /*18e0*/  ULEA UR11, UR8, UR11, 0x8 ;  /* 0x0000000b080b7291 */ /* 0x000fe2000f8e40ff */
[----:B------:R-:W-:Y:S11]  /*18f0*/  BRA.U !UP0, `(.L_x_25) ;  /* 0x0000000108bc7547 */ /* 0x000ff6000b800000 */
[----:B------:R-:W-:Y:S01]  /*1900*/  UMOV UR16, UR21 ;  /* 0x0000001500107c82 */ /* 0x000fe20008000000 */
[----:B------:R-:W-:Y:S01]  /*1910*/  UMOV UR17, UR23 ;  /* 0x0000001700117c82 */ /* 0x000fe20008000000 */
[----:B------:R-:W-:-:S05]  /*1920*/  UMOV UR34, URZ ;  /* 0x000000ff00227c82 */ /* 0x000fca0008000000 */
.L_x_31:
[----:B------:R-:W-:Y:S01]  /*1930*/  ULEA UR33, UR17, UR6, 0x3 ;  /* 0x0000000611217291 */ /* 0x000fe2000f8e18ff */
[----:B------:R-:W-:Y:S01]  /*1940*/  @P5 MOV R3, 0x10000 ;  /* 0x0001000000035802 */ /* 0x000fe20000000f00 */
[----:B-12-4-:R-:W-:Y:S10]  /*1950*/  @P0 BRA `(.L_x_26) ;  /* 0x00000000000c0947 */ /* 0x016ff40003800000 */
[----:B------:R-:W-:-:S04]  /*1960*/  SHF.L.U32 R5, R15, 0x1f, RZ ;  /* 0x0000001f0f057819 */ /* 0x000fc800000006ff */
[----:B------:R-:W2:Y:S02]  /*1970*/  SYNCS.PHASECHK.TRANS64.TRYWAIT P0, [UR33+0x28], R5 ;  /* 0x00002805ff0075a7 */ /* 0x000ea40008001121 */
[----:B--2---:R-:W-:Y:S05]  /*1980*/  @!P0 BRA `(.L_x_27) ;  /* 0x0000009800f48947 */ /* 0x004fea0003800000 */
.L_x_26:
[----:B------:R2:W-:Y:S01]  /*1990*/  @P5 SYNCS.ARRIVE.TRANS64 RZ, [UR33], R3 ;  /* 0x00000003ffff59a7 */ /* 0x0005e20008000021 */
[----:B------:R-:W-:Y:S02]  /*19a0*/  ULOP3.LUT UR8, UR22, 0x2, URZ, 0xfc, !UPT ;  /* 0x0000000216087892 */ /* 0x000fe4000f8efcff */
[----:B------:R-:W-:Y:S02]  /*19b0*/  UIADD3 UR16, UPT, UPT, UR16, 0x1, URZ ;  /* 0x0000000110107890 */ /* 0x000fe4000fffe0ff */
[----:B------:R-:W-:Y:S02]  /*19c0*/  UISETP.NE.AND UP0, UPT, UR8, 0x2, UPT ;  /* 0x000000020800788c */ /* 0x000fe4000bf05270 */
[----:B------:R-:W-:-:S07]  /*19d0*/  UISETP.NE.AND UP2, UPT, UR16, 0x1, UPT ;  /* 0x000000011000788c */ /* 0x000fce000bf45270 */
[----:B------:R-:W-:Y:S05]  /*19e0*/  BRA.U UP0, `(.L_x_28) ;  /* 0x0000000100047547 */ /* 0x000fea000b800000 */
[----:B------:R-:W-:Y:S05]  /*19f0*/  BPT.TRAP 0x1 ;  /* 0x000000040000795c */ /* 0x000fea0000300000 */
.L_x_28:
[----:B------:R-:W-:Y:S04]  /*1a00*/  BSSY.RECONVERGENT B0, `(.L_x_29) ;  /* 0x0000003000007945 */ /* 0x000fe80003800200 */
[----:B------:R-:W-:Y:S05]  /*1a10*/  @!P4 BRA `(.L_x_30) ;  /* 0x000000000004c947 */ /* 0x000fea0003800000 */
[----:B------:R-:W-:Y:S05]  /*1a20*/  BPT.TRAP 0x1 ;  /* 0x000000040000795c */ /* 0x000fea0000300000 */
.L_x_30:
[----:B------:R-:W-:Y:S05]  /*1a30*/  BSYNC.RECONVERGENT B0 ;  /* 0x0000000000007941 */ /* 0x000fea0003800200 */
.L_x_29:
[----:B------:R-:W-:Y:S02]  /*1a40*/  UIADD3 UR23, UPT, UPT, UR17, 0x1, URZ ;  /* 0x0000000111177890 */ /* 0x000fe4000fffe0ff */
[----:B------:R-:W-:Y:S02]  /*1a50*/  UIADD3 UR28, UP1, UPT, UR14, 0x80, URZ ;  /* 0x000000800e1c7890 */ /* 0x000fe4000ff3e0ff */
[----:B------:R-:W-:Y:S02]  /*1a60*/  UISETP.NE.AND UP0, UPT, UR23, 0x5, UPT ;  /* 0x000000051700788c */ /* 0x000fe4000bf05270 */
[----:B------:R-:W-:Y:S02]  /*1a70*/  ULOP3.LUT UR33, UR33, 0xfefffff8, URZ, 0xc0, !UPT ;  /* 0xfefffff821217892 */ /* 0x000fe4000f8ec0ff */
[----:B------:R-:W-:Y:S02]  /*1a80*/  USEL UR9, URZ, 0x1, UP0 ;  /* 0x00000001ff097887 */ /* 0x000fe40008000000 */
[----:B------:R-:W-:-:S02]  /*1a90*/  USEL UR23, UR23, URZ, UP0 ;  /* 0x000000ff17177287 */ /* 0x000fc40008000000 */
[----:B------:R-:W-:Y:S02]  /*1aa0*/  UIADD3 UR26, UP0, UPT, UR14, 0x180, URZ ;  /* 0x000001800e1a7890 */ /* 0x000fe4000ff1e0ff */
[----:B------:R-:W-:Y:S01]  /*1ab0*/  ULEA UR8, UR23, UR6, 0x3 ;  /* 0x0000000617087291 */ /* 0x000fe2000f8e18ff */
[----:B------:R-:W-:Y:S01]  /*1ac0*/  LOP3.LUT R15, R15, UR9, RZ, 0x3c, !PT ;  /* 0x000000090f0f7c12 */ /* 0x000fe2000f8e3cff */
[----:B------:R-:W-:Y:S02]  /*1ad0*/  UIADD3.X UR29, UPT, UPT, URZ, UR15, URZ, UP1, !UPT ;  /* 0x0000000fff1d7290 */ /* 0x000fe40008ffe4ff */
[----:B------:R-:W-:Y:S01]  /*1ae0*/  UIADD3.X UR27, UPT, UPT, URZ, UR15, URZ, UP0, !UPT ;  /* 0x0000000fff1b7290 */ /* 0x000fe200087fe4ff */
[----:B-1----:R-:W-:Y:S01]  /*1af0*/  SHF.L.U32 R2, R15, 0x1f, RZ ;  /* 0x0000001f0f027819 */ /* 0x002fe200000006ff */
[----:B------:R-:W-:Y:S01]  /*1b00*/  UMOV UR18, 0x0 ;  /* 0x0000000000127882 */ /* 0x000fe20000000000 */
[----:B------:R-:W-:Y:S01]  /*1b10*/  UMOV UR19, 0x10000000 ;  /* 0x1000000000137882 */ /* 0x000fe20000000000 */
[----:B------:R-:W-:Y:S01]  /*1b20*/  UMOV UR10, UR34 ;  /* 0x00000022000a7c82 */ /* 0x000fe20008000000 */
[----:B------:R4:W1:Y:S01]  /*1b30*/  SYNCS.PHASECHK.TRANS64.TRYWAIT P0, [UR8+0x28], R2 ;  /* 0x00002802ff0075a7 */ /* 0x0008620008001108 */
[----:B------:R-:W-:Y:S01]  /*1b40*/  ULEA UR8, UR17, UR6, 0xe ;  /* 0x0000000611087291 */ /* 0x000fe2000f8e70ff */
[----:B------:R-:W-:Y:S01]  /*1b50*/  UMOV UR12, UR36 ;  /* 0x00000024000c7c82 */ /* 0x000fe20008000000 */
[----:B------:R-:W-:-:S02]  /*1b60*/  UMOV UR9, UR33 ;  /* 0x0000002100097c82 */ /* 0x000fc40008000000 */
[----:B------:R-:W-:Y:S02]  /*1b70*/  UIADD3 UR32, UPT, UPT, UR8, 0x10800, URZ ;  /* 0x0001080008207890 */ /* 0x000fe4000fffe0ff */
[----:B------:R-:W-:Y:S01]  /*1b80*/  UIADD3 UR8, UPT, UPT, UR8, 0x24800, URZ ;  /* 0x0002480008087890 */ /* 0x000fe2000fffe0ff */
[----:B------:R-:W-:Y:S01]  /*1b90*/  UMOV UR25, UR13 ;  /* 0x0000000d00197c82 */ /* 0x000fe20008000000 */
[----:B------:R-:W-:-:S05]  /*1ba0*/  UMOV UR17, UR23 ;  /* 0x0000001700117c82 */ /* 0x000fca0008000000 */
[----:B------:R2:W-:Y:S02]  /*1bb0*/  UTMALDG.3D.2CTA [UR32], [UR28], desc[UR18] ;  /* 0x000012201c0075b4 */ /* 0x0005e40008211000 */
[----:B------:R4:W-:Y:S01]  /*1bc0*/  UTMALDG.3D.2CTA [UR8], [UR26], desc[UR18] ;  /* 0x000012081a0075b4 */ /* 0x0009e20008211000 */
[----:B--2---:R-:W-:Y:S01]  /*1bd0*/  UIADD3 UR34, UPT, UPT, UR34, 0x40, URZ ;  /* 0x0000004022227890 */ /* 0x004fe2000fffe0ff */
[----:B------:R-:W-:Y:S11]  /*1be0*/  BRA.U UP2, `(.L_x_31) ;  /* 0xfffffffd02507547 */ /* 0x000ff6000b83ffff */
.L_x_25:
[----:B-12---:R-:W-:Y:S01]  /*1bf0*/  PLOP3.LUT P0, PT, PT, PT, UP5, 0x80, 0x8 ;  /* 0x000000000008781c */ /* 0x006fe20003f0f058 */
[----:B----4-:R-:W-:Y:S01]  /*1c00*/  ULEA UR8, UR23, UR6, 0x3 ;  /* 0x0000000617087291 */ /* 0x010fe2000f8e18ff */
[----:B------:R-:W-:Y:S01]  /*1c10*/  SHF.L.U32 R2, R15, 0x1f, RZ ;  /* 0x0000001f0f027819 */ /* 0x000fe200000006ff */
[----:B------:R-:W-:-:S10]  /*1c20*/  UISETP.GT.AND UP0, UPT, UR7, UR5, UPT ;  /* 0x000000050700728c */ /* 0x000fd4000bf04270 */
[----:B------:R-:W-:Y:S01]  /*1c30*/  @!P0 SYNCS.ARRIVE.TRANS64.A1T0 RZ, [UR6+0x98], RZ ;  /* 0x000098ffffff89a7 */ /* 0x000fe20008100006 */
[----:B------:R1:W2:Y:S01]  /*1c40*/  SYNCS.PHASECHK.TRANS64.TRYWAIT P0, [UR8+0x28], R2 ;  /* 0x00002802ff0075a7 */ /* 0x0002a20008001108 */
[----:B------:R-:W-:Y:S05]  /*1c50*/  BRA.U !UP0, `(.L_x_32) ;  /* 0x0000000108bc7547 */ /* 0x000fea000b800000 */
[----:B------:R-:W-:Y:S01]  /*1c60*/  UIADD3 UR26, UPT, UPT, UR24, UR25, URZ ;  /* 0x00000019181a7290 */ /* 0x000fe2000fffe0ff */
[----:B------:R-:W-:-:S11]  /*1c70*/  UMOV UR27, UR23 ;  /* 0x00000017001b7c82 */ /* 0x000fd60008000000 */
.L_x_38:
[----:B------:R-:W-:Y:S01]  /*1c80*/  ULEA UR17, UR27, UR6, 0x3 ;  /* 0x000000061b117291 */ /* 0x000fe2000f8e18ff */
[----:B--2---:R-:W-:Y:S01]  /*1c90*/  @P5 MOV R3, 0x10000 ;  /* 0x0001000000035802 */ /* 0x004fe20000000f00 */
[----:B-12---:R-:W-:Y:S10]  /*1ca0*/  @P0 BRA `(.L_x_33) ;  /* 0x00000000000c0947 */ /* 0x006ff40003800000 */
[----:B------:R-:W-:-:S04]  /*1cb0*/  SHF.L.U32 R5, R15, 0x1f, RZ ;  /* 0x0000001f0f057819 */ /* 0x000fc800000006ff */
[----:B------:R-:W2:Y:S02]  /*1cc0*/  SYNCS.PHASECHK.TRANS64.TRYWAIT P0, [UR17+0x28], R5 ;  /* 0x00002805ff0075a7 */ /* 0x000ea40008001111 */
[----:B--2---:R-:W-:Y:S05]  /*1cd0*/  @!P0 BRA `(.L_x_34) ;  /* 0x0000009800388947 */ /* 0x004fea0003800000 */
.L_x_33:
[----:B------:R2:W-:Y:S01]  /*1ce0*/  @P5 SYNCS.ARRIVE.TRANS64 RZ, [UR17], R3 ;  /* 0x00000003ffff59a7 */ /* 0x0005e20008000011 */
[----:B------:R-:W-:-:S04]  /*1cf0*/  ULOP3.LUT UR8, UR22, 0x2, URZ, 0xfc, !UPT ;  /* 0x0000000216087892 */ /* 0x000fc8000f8efcff */
[----:B------:R-:W-:-:S09]  /*1d00*/  UISETP.NE.AND UP0, UPT, UR8, 0x2, UPT ;  /* 0x000000020800788c */ /* 0x000fd2000bf05270 */
[----:B------:R-:W-:Y:S05]  /*1d10*/  BRA.U UP0, `(.L_x_35) ;  /* 0x0000000100047547 */ /* 0x000fea000b800000 */
[----:B------:R-:W-:Y:S05]  /*1d20*/  BPT.TRAP 0x1 ;  /* 0x000000040000795c */ /* 0x000fea0000300000 */
.L_x_35:
[----:B------:R-:W-:Y:S04]  /*1d30*/  BSSY.RECONVERGENT B0, `(.L_x_36) ;  /* 0x0000003000007945 */ /* 0x000fe80003800200 */
[----:B------:R-:W-:Y:S05]  /*1d40*/  @!P4 BRA `(.L_x_37) ;  /* 0x000000000004c947 */ /* 0x000fea0003800000 */
[----:B------:R-:W-:Y:S05]  /*1d50*/  BPT.TRAP 0x1 ;  /* 0x000000040000795c */ /* 0x000fea0000300000 */
.L_x_37:
[----:B------:R-:W-:Y:S05]  /*1d60*/  BSYNC.RECONVERGENT B0 ;  /* 0x0000000000007941 */ /* 0x000fea0003800200 */
.L_x_36:
[----:B------:R-:W-:Y:S02]  /*1d70*/  UIADD3 UR23, UPT, UPT, UR27, 0x1, URZ ;  /* 0x000000011b177890 */ /* 0x000fe4000fffe0ff */
[----:B------:R-:W-:Y:S02]  /*1d80*/  UIADD3 UR32, UP1, UPT, UR14, 0x80, URZ ;  /* 0x000000800e207890 */ /* 0x000fe4000ff3e0ff */
[----:B------:R-:W-:Y:S02]  /*1d90*/  UISETP.NE.AND UP0, UPT, UR23, 0x5, UPT ;  /* 0x000000051700788c */ /* 0x000fe4000bf05270 */
[----:B------:R-:W-:Y:S02]  /*1da0*/  USHF.L.U32 UR18, UR25, 0x6, URZ ;  /* 0x0000000619127899 */ /* 0x000fe400080006ff */
[----:B------:R-:W-:Y:S02]  /*1db0*/  USEL UR9, URZ, 0x1, UP0 ;  /* 0x00000001ff097887 */ /* 0x000fe40008000000 */
[----:B------:R-:W-:-:S02]  /*1dc0*/  USEL UR23, UR23, URZ, UP0 ;  /* 0x000000ff17177287 */ /* 0x000fc40008000000 */
[----:B------:R-:W-:Y:S02]  /*1dd0*/  UIADD3 UR30, UP0, UPT, UR14, 0x180, URZ ;  /* 0x000001800e1e7890 */ /* 0x000fe4000ff1e0ff */
[----:B------:R-:W-:Y:S01]  /*1de0*/  ULEA UR8, UR23, UR6, 0x3 ;  /* 0x0000000617087291 */ /* 0x000fe2000f8e18ff */
[----:B------:R-:W-:Y:S01]  /*1df0*/  LOP3.LUT R15, R15, UR9, RZ, 0x3c, !PT ;  /* 0x000000090f0f7c12 */ /* 0x000fe2000f8e3cff */
[----:B------:R-:W-:Y:S02]  /*1e00*/  ULOP3.LUT UR17, UR17, 0xfefffff8, URZ, 0xc0, !UPT ;  /* 0xfefffff811117892 */ /* 0x000fe4000f8ec0ff */
[----:B------:R-:W-:Y:S01]  /*1e10*/  UIADD3.X UR33, UPT, UPT, URZ, UR15, URZ, UP1, !UPT ;  /* 0x0000000fff217290 */ /* 0x000fe20008ffe4ff */
[----:B-1----:R-:W-:Y:S01]  /*1e20*/  SHF.L.U32 R2, R15, 0x1f, RZ ;  /* 0x0000001f0f027819 */ /* 0x002fe200000006ff */
[----:B------:R-:W-:Y:S01]  /*1e30*/  UIADD3.X UR31, UPT, UPT, URZ, UR15, URZ, UP0, !UPT ;  /* 0x0000000fff1f7290 */ /* 0x000fe200087fe4ff */
[----:B------:R-:W-:Y:S02]  /*1e40*/  UMOV UR28, 0x0 ;  /* 0x00000000001c7882 */ /* 0x000fe40000000000 */
[----:B------:R4:W1:Y:S01]  /*1e50*/  SYNCS.PHASECHK.TRANS64.TRYWAIT P0, [UR8+0x28], R2 ;  /* 0x00002802ff0075a7 */ /* 0x0008620008001108 */
[----:B------:R-:W-:Y:S01]  /*1e60*/  ULEA UR8, UR27, UR6, 0xe ;  /* 0x000000061b087291 */ /* 0x000fe2000f8e70ff */
[----:B------:R-:W-:Y:S01]  /*1e70*/  UMOV UR29, 0x10000000 ;  /* 0x10000000001d7882 */ /* 0x000fe20000000000 */
[----:B------:R-:W-:-:S02]  /*1e80*/  UMOV UR19, UR35 ;  /* 0x0000002300137c82 */ /* 0x000fc40008000000 */
[----:B------:R-:W-:Y:S02]  /*1e90*/  UIADD3 UR16, UPT, UPT, UR8, 0x10800, URZ ;  /* 0x0001080008107890 */ /* 0x000fe4000fffe0ff */
[----:B------:R-:W-:Y:S01]  /*1ea0*/  UIADD3 UR8, UPT, UPT, UR8, 0x24800, URZ ;  /* 0x0002480008087890 */ /* 0x000fe2000fffe0ff */
[----:B------:R-:W-:Y:S01]  /*1eb0*/  UMOV UR20, UR36 ;  /* 0x0000002400147c82 */ /* 0x000fe20008000000 */
[----:B------:R-:W-:Y:S01]  /*1ec0*/  UMOV UR12, UR36 ;  /* 0x00000024000c7c82 */ /* 0x000fe20008000000 */
[----:B------:R-:W-:Y:S01]  /*1ed0*/  UMOV UR9, UR17 ;  /* 0x0000001100097c82 */ /* 0x000fe20008000000 */
[----:B------:R-:W-:Y:S01]  /*1ee0*/  UMOV UR10, UR18 ;  /* 0x00000012000a7c82 */ /* 0x000fe20008000000 */
[----:B------:R-:W-:Y:S02]  /*1ef0*/  UIADD3 UR25, UPT, UPT, UR25, 0x1, URZ ;  /* 0x0000000119197890 */ /* 0x000fe4000fffe0ff */
[----:B------:R4:W-:Y:S01]  /*1f00*/  UTMALDG.3D.2CTA [UR16], [UR32], desc[UR28] ;  /* 0x00001c10200075b4 */ /* 0x0009e20008211000 */
[----:B------:R-:W-:Y:S01]  /*1f10*/  UMOV UR27, UR23 ;  /* 0x00000017001b7c82 */ /* 0x000fe20008000000 */
[----:B------:R-:W-:Y:S01]  /*1f20*/  UISETP.NE.AND UP0, UPT, UR25, UR26, UPT ;  /* 0x0000001a1900728c */ /* 0x000fe2000bf05270 */
[----:B------:R4:W-:Y:S08]  /*1f30*/  UTMALDG.3D.2CTA [UR8], [UR30], desc[UR28] ;  /* 0x00001c081e0075b4 */ /* 0x0009f00008211000 */
[----:B----4-:R-:W-:Y:S05]  /*1f40*/  BRA.U UP0, `(.L_x_38) ;  /* 0xfffffffd004c7547 */ /* 0x010fea000b83ffff */
.L_x_32:
[----:B-1----:R-:W-:Y:S01]  /*1f50*/  LEA R2, R14, UR6, 0x3 ;  /* 0x000000060e027c11 */ /* 0x002fe2000f8e18ff */
[----:B------:R-:W-:Y:S01]  /*1f60*/  NOP ;  /* 0x0000000000007918 */ /* 0x000fe20000000000 */
[----:B--2---:R-:W-:Y:S02]  /*1f70*/  SHF.L.U32 R3, R12, 0x1f, RZ ;  /* 0x0000001f0c037819 */ /* 0x004fe400000006ff */
[----:B------:R-:W-:Y:S02]  /*1f80*/  LEA R4, R14, UR6, 0x4 ;  /* 0x000000060e047c11 */ /* 0x000fe4000f8e20ff */
[----:B------:R-:W1:Y:S02]  /*1f90*/  SYNCS.PHASECHK.TRANS64.TRYWAIT P0, [R2+URZ+0xa0], R3 ;  /* 0x0000a003020075a7 */ /* 0x000e6400080011ff */
[----:B-1----:R-:W-:Y:S05]  /*1fa0*/  @!P0 BRA `(.L_x_39) ;  /* 0x00000094009c8947 */ /* 0x002fea0003800000 */
.L_x_152:
[----:B------:R-:W2:Y:S01]  /*1fb0*/  LDS.128 R4, [R4+0x110] ;  /* 0x0001100004047984 */ /* 0x000ea20000000c00 */
[----:B------:R-:W-:Y:S01]  /*1fc0*/  ISETP.GE.AND P0, PT, R72, 0x1, PT ;  /* 0x000000014800780c */ /* 0x000fe20003f06270 */
[----:B-1----:R-:W-:Y:S01]  /*1fd0*/  VIADD R2, R2, 0xb0 ;  /* 0x000000b002027836 */ /* 0x002fe20000000000 */
[----:B------:R-:W-:Y:S01]  /*1fe0*/  @!PT LDS RZ, [RZ] ;  /* 0x00000000fffff984 */ /* 0x000fe20000000800 */
[----:B------:R-:W-:Y:S01]  /*1ff0*/  @!PT LDS RZ, [RZ] ;  /* 0x00000000fffff984 */ /* 0x000fe20000000800 */
[----:B------:R-:W-:Y:S01]  /*2000*/  @!PT LDS RZ, [RZ] ;  /* 0x00000000fffff984 */ /* 0x000fe20000000800 */
[----:B------:R-:W-:Y:S01]  /*2010*/  @!PT LDS RZ, [RZ] ;  /* 0x00000000fffff984 */ /* 0x000fe20000000800 */
[----:B------:R1:W-:Y:S06]  /*2020*/  MEMBAR.ALL.CTA ;  /* 0x0000000000007992 */ /* 0x0003ec0000008000 */
[----:B-1----:R-:W1:Y:S01]  /*2030*/  FENCE.VIEW.ASYNC.S ;  /* 0x00000000000073c6 */ /* 0x002e620000000000 */
[----:B------:R-:W-:-:S04]  /*2040*/  PRMT R2, RZ, 0x654, R2 ;  /* 0x00000654ff027816 */ /* 0x000fc80000000002 */
[----:B-1----:R1:W-:Y:S01]  /*2050*/  SYNCS.ARRIVE.TRANS64.RED.A1T0 RZ, [R2+URZ], RZ ;  /* 0x000000ff02ff79a7 */ /* 0x0023e200081004ff */
[----:B--2---:R-:W-:-:S13]  /*2060*/  LOP3.LUT P2, RZ, R6, 0x1, RZ, 0xc0, !PT ;  /* 0x0000000106ff7812 */ /* 0x004fda000784c0ff */
[----:B------:R-:W-:Y:S01]  /*2070*/  @P2 SHF.R.U32.HI R3, RZ, 0x10, R5 ;  /* 0x00000010ff032819 */ /* 0x000fe20000011605 */
[----:B------:R-:W-:Y:S01]  /*2080*/  VOTEU.ANY UP0, P2 ;  /* 0x0000000000ff7886 */ /* 0x000fe20001000100 */
[----:B------:R-:W-:Y:S02]  /*2090*/  @P2 MOV R13, R4 ;  /* 0x00000004000d2202 */ /* 0x000fe40000000f00 */
[----:B------:R-:W-:Y:S02]  /*20a0*/  @P2 R2UR.BROADCAST UR8, R3 ;  /* 0x00000000030822ca */ /* 0x000fe400008e0000 */
[----:B------:R-:W-:-:S11]  /*20b0*/  @P2 LOP3.LUT R11, R5, 0xffff, RZ, 0xc0, !PT ;  /* 0x0000ffff050b2812 */ /* 0x000fd600078ec0ff */
[----:B------:R-:W-:Y:S01]  /*20c0*/  @UP0 UMOV UR36, UR8 ;  /* 0x0000000800240c82 */ /* 0x000fe20008000000 */
[----:B-1----:R-:W-:Y:S05]  /*20d0*/  @!P0 BRA `(.L_x_40) ;  /* 0x0000000000b88947 */ /* 0x002fea0003800000 */
[----:B------:R-:W3:Y:S01]  /*20e0*/  LDC.64 R4, c[0x0][0xb18] ;  /* 0x0002c600ff047b82 */ /* 0x000ee20000000a00 */
[----:B------:R-:W-:-:S07]  /*20f0*/  ISETP.NE.AND P3, PT, R72, 0x1, PT ;  /* 0x000000014800780c */ /* 0x000fce0003f65270 */
[----:B------:R-:W1:Y:S08]  /*2100*/  LDC.64 R6, c[0x0][0xb10] ;  /* 0x0002c400ff067b82 */ /* 0x000e700000000a00 */
[----:B------:R-:W2:Y:S08]  /*2110*/  LDC R17, c[0x0][0xb20] ;  /* 0x0002c800ff117b82 */ /* 0x000eb00000000800 */
[----:B------:R-:W4:Y:S01]  /*2120*/  LDC R18, c[0x0][0xb0c] ;  /* 0x0002c300ff127b82 */ /* 0x000f220000000800 */
[----:B---3--:R-:W-:Y:S01]  /*2130*/  IMAD.HI.U32 R22, R0, R5, RZ ;  /* 0x0000000500167227 */ /* 0x008fe200078e00ff */
[----:B------:R-:W-:-:S06]  /*2140*/  ISETP.NE.AND P0, PT, R4, 0x1, PT ;  /* 0x000000010400780c */ /* 0x000fcc0003f05270 */
[----:B------:R-:W3:Y:S01]  /*2150*/  LDC.64 R2, c[0x0][0xb28] ;  /* 0x0002ca00ff027b82 */ /* 0x000ee20000000a00 */
[----:B-1----:R-:W-:-:S04]  /*2160*/  IMAD.HI.U32 R20, R9, R6, RZ ;  /* 0x0000000609147227 */ /* 0x002fc800078e00ff */
[----:B------:R-:W-:Y:S01]  /*2170*/  IMAD.HI.U32 R24, R13, R6, RZ ;  /* 0x000000060d187227 */ /* 0x000fe200078e00ff */
[----:B------:R-:W-:Y:S02]  /*2180*/  SHF.R.U32.HI R20, RZ, R7, R20 ;  /* 0x00000007ff147219 */ /* 0x000fe40000011614 */
[----:B--2---:R-:W-:Y:S01]  /*2190*/  SHF.R.U32.HI R19, RZ, R17, R22 ;  /* 0x00000011ff137219 */ /* 0x004fe20000011616 */
[----:B------:R-:W-:Y:S01]  /*21a0*/  IMAD.HI.U32 R22, R11, R5, RZ ;  /* 0x000000050b167227 */ /* 0x000fe200078e00ff */
[----:B------:R-:W-:Y:S02]  /*21b0*/  SHF.R.U32.HI R24, RZ, R7, R24 ;  /* 0x00000007ff187219 */ /* 0x000fe40000011618 */
[----:B------:R-:W-:Y:S02]  /*21c0*/  SEL R19, R0, R19, !P0 ;  /* 0x0000001300137207 */ /* 0x000fe40004000000 */
[----:B------:R-:W-:Y:S02]  /*21d0*/  SHF.R.U32.HI R22, RZ, R17, R22 ;  /* 0x00000011ff167219 */ /* 0x000fe40000011616 */
[----:B----4-:R-:W-:-:S02]  /*21e0*/  ISETP.NE.AND P1, PT, R18, 0x1, PT ;  /* 0x000000011200780c */ /* 0x010fc40003f25270 */
[----:B------:R-:W-:Y:S02]  /*21f0*/  SEL R5, R11, R22, !P0 ;  /* 0x000000160b057207 */ /* 0x000fe40004000000 */
[----:B------:R-:W-:Y:S02]  /*2200*/  SEL R21, R9, R20, !P1 ;  /* 0x0000001409157207 */ /* 0x000fe40004800000 */
[----:B------:R-:W-:Y:S01]  /*2210*/  SEL R7, R13, R24, !P1 ;  /* 0x000000180d077207 */ /* 0x000fe20004800000 */
[----:B---3--:R-:W-:Y:S01]  /*2220*/  IMAD.HI.U32 R20, R19, R2, RZ ;  /* 0x0000000213147227 */ /* 0x008fe200078e00ff */
[----:B------:R-:W-:-:S03]  /*2230*/  IADD3 R17, PT, PT, -R5, RZ, RZ ;  /* 0x000000ff05117210 */ /* 0x000fc60007ffe1ff */
        /* <DEDUP_REMOVED lines=11> */
[----:B------:R-:W-:-:S04]  /*22f0*/  @!P0 IMAD.HI.U32 R20, R7, R2, RZ ;  /* 0x0000000207148227 */ /* 0x000fc800078e00ff */
[----:B------:R-:W-:Y:S01]  /*2300*/  IMAD.MOV R2, RZ, RZ, -R6 ;  /* 0x000000ffff027224 */ /* 0x000fe200078e0a06 */
[----:B------:R-:W-:-:S03]  /*2310*/  @!P0 SHF.R.U32.HI R20, RZ, R3, R20 ;  /* 0x00000003ff148219 */ /* 0x000fc60000011614 */
[----:B------:R-:W-:Y:S01]  /*2320*/  IMAD R2, R72, R2, R5 ;  /* 0x0000000248027224 */ /* 0x000fe200078e0205 */
        /* <DEDUP_REMOVED lines=9> */
.L_x_40:
[----:B------:R-:W1:Y:S02]  /*23c0*/  LDCU UR8, c[0x0][0xb30] ;  /* 0x00016600ff0877ac */ /* 0x000e640008000800 */
[----:B-1----:R-:W-:-:S09]  /*23d0*/  UISETP.NE.AND UP0, UPT, UR8, 0x1, UPT ;  /* 0x000000010800788c */ /* 0x002fd2000bf05270 */
[----:B------:R-:W-:Y:S05]  /*23e0*/  BRA.U UP0, `(.L_x_41) ;  /* 0x0000000100407547 */ /* 0x000fea000b800000 */
[----:B------:R-:W1:Y:S08]  /*23f0*/  LDC.64 R4, c[0x0][0xb10] ;  /* 0x0002c400ff047b82 */ /* 0x000e700000000a00 */
[----:B------:R-:W2:Y:S08]  /*2400*/  LDC.64 R2, c[0x0][0xb18] ;  /* 0x0002c600ff027b82 */ /* 0x000eb00000000a00 */
[----:B------:R-:W4:Y:S08]  /*2410*/  LDC R6, c[0x0][0xb20] ;  /* 0x0002c800ff067b82 */ /* 0x000f300000000800 */
[----:B------:R-:W3:Y:S01]  /*2420*/  LDC R18, c[0x0][0xb0c] ;  /* 0x0002c300ff127b82 */ /* 0x000ee20000000800 */
[----:B-1----:R-:W-:-:S05]  /*2430*/  IMAD.HI.U32 R4, R13, R4, RZ ;  /* 0x000000040d047227 */ /* 0x002fca00078e00ff */
[----:B------:R-:W-:Y:S01]  /*2440*/  SHF.R.U32.HI R4, RZ, R5, R4 ;  /* 0x00000005ff047219 */ /* 0x000fe20000011604 */
[----:B--2---:R-:W-:Y:S01]  /*2450*/  IMAD.HI.U32 R3, R11, R3, RZ ;  /* 0x000000030b037227 */ /* 0x004fe200078e00ff */
[----:B------:R-:W-:-:S04]  /*2460*/  ISETP.NE.AND P0, PT, R2, 0x1, PT ;  /* 0x000000010200780c */ /* 0x000fc80003f05270 */
[----:B----4-:R-:W-:-:S04]  /*2470*/  SHF.R.U32.HI R6, RZ, R6, R3 ;  /* 0x00000006ff067219 */ /* 0x010fc80000011603 */
[----:B------:R-:W-:Y:S02]  /*2480*/  SEL R3, R11, R6, !P0 ;  /* 0x000000060b037207 */ /* 0x000fe40004000000 */
[----:B---3--:R-:W-:-:S04]  /*2490*/  ISETP.NE.AND P1, PT, R18, 0x1, PT ;  /* 0x000000011200780c */ /* 0x008fc80003f25270 */
[----:B------:R-:W-:-:S05]  /*24a0*/  SEL R4, R13, R4, !P1 ;  /* 0x000000040d047207 */ /* 0x000fca0004800000 */
[----:B------:R-:W-:Y:S02]  /*24b0*/  IMAD.IADD R5, R3, 0x1, -R4 ;  /* 0x0000000103057824 */ /* 0x000fe400078e0a04 */
[----:B------:R-:W-:Y:S02]  /*24c0*/  IMAD.IADD R3, R4, 0x1, -R3 ;  /* 0x0000000104037824 */ /* 0x000fe400078e0a03 */
[----:B------:R-:W-:Y:S02]  /*24d0*/  IMAD R13, R5, R18, R13 ;  /* 0x00000012050d7224 */ /* 0x000fe400078e020d */
[----:B------:R-:W-:-:S07]  /*24e0*/  IMAD R11, R3, R2, R11 ;  /* 0x00000002030b7224 */ /* 0x000fce00078e020b */
.L_x_41:
[----:B------:R-:W-:Y:S01]  /*24f0*/  VIADD R14, R14, 0x1 ;  /* 0x000000010e0e7836 */ /* 0x000fe20000000000 */
[----:B------:R-:W-:Y:S01]  /*2500*/  UPLOP3.LUT UP5, UPT, UPT, UPT, UPT, 0x80, 0x8 ;  /* 0x000000000008789c */ /* 0x000fe20003faf070 */
[----:B------:R-:W-:Y:S02]  /*2510*/  IMAD.IADD R21, R13, 0x1, R160 ;  /* 0x000000010d157824 */ /* 0x000fe400078e02a0 */
[----:B------:R-:W-:Y:S01]  /*2520*/  IMAD.IADD R20, R11, 0x1, R158 ;  /* 0x000000010b147824 */ /* 0x000fe200078e029e */
[----:B------:R-:W-:-:S04]  /*2530*/  ISETP.NE.AND P0, PT, R14, 0x2, PT ;  /* 0x000000020e00780c */ /* 0x000fc80003f05270 */
[----:B------:R-:W-:Y:S02]  /*2540*/  SEL R3, RZ, 0x1, P0 ;  /* 0x00000001ff037807 */ /* 0x000fe40000000000 */
[----:B------:R-:W-:Y:S02]  /*2550*/  SEL R14, R14, RZ, P0 ;  /* 0x000000ff0e0e7207 */ /* 0x000fe40000000000 */
[----:B------:R-:W-:Y:S01]  /*2560*/  LOP3.LUT R12, R12, R3, RZ, 0x3c, !PT ;  /* 0x000000030c0c7212 */ /* 0x000fe200078e3cff */
[----:B------:R-:W-:Y:S06]  /*2570*/  @P2 BRA `(.L_x_42) ;  /* 0xfffffff000602947 */ /* 0x000fec000383ffff */
[----:B------:R-:W-:Y:S01]  /*2580*/  UIADD3 UR6, UPT, UPT, UR6, 0x28, URZ ;  /* 0x0000002806067890 */ /* 0x000fe2000fffe0ff */
[----:B------:R-:W-:-:S03]  /*2590*/  SHF.L.U32 R3, R15, 0x1f, RZ ;  /* 0x0000001f0f037819 */ /* 0x000fc600000006ff */
[----:B------:R-:W-:-:S09]  /*25a0*/  ULEA UR4, UR23, UR6, 0x3 ;  /* 0x0000000617047291 */ /* 0x000fd2000f8e18ff */
[----:B------:R-:W1:Y:S02]  /*25b0*/  SYNCS.PHASECHK.TRANS64.TRYWAIT P0, [UR4], R3 ;  /* 0x00000003ff0075a7 */ /* 0x000e640008001104 */
[----:B-1----:R-:W-:Y:S05]  /*25c0*/  @!P0 BRA `(.L_x_43) ;  /* 0x0000009000288947 */ /* 0x002fea0003800000 */
.L_x_154:
[----:B------:R-:W-:-:S04]  /*25d0*/  UIADD3 UR5, UPT, UPT, UR23, 0x1, URZ ;  /* 0x0000000117057890 */ /* 0x000fc8000fffe0ff */
[----:B------:R-:W-:-:S04]  /*25e0*/  UISETP.NE.AND UP0, UPT, UR5, 0x5, UPT ;  /* 0x000000050500788c */ /* 0x000fc8000bf05270 */
[----:B------:R-:W-:Y:S02]  /*25f0*/  USEL UR7, URZ, 0x1, UP0 ;  /* 0x00000001ff077887 */ /* 0x000fe40008000000 */
[----:B------:R-:W-:-:S04]  /*2600*/  USEL UR5, UR5, URZ, UP0 ;  /* 0x000000ff05057287 */ /* 0x000fc80008000000 */
[----:B------:R-:W-:Y:S01]  /*2610*/  ULEA UR4, UR5, UR6, 0x3 ;  /* 0x0000000605047291 */ /* 0x000fe2000f8e18ff */
[----:B------:R-:W-:-:S04]  /*2620*/  LOP3.LUT R2, R15, UR7, RZ, 0x3c, !PT ;  /* 0x000000070f027c12 */ /* 0x000fc8000f8e3cff */
[----:B-1----:R-:W-:-:S04]  /*2630*/  SHF.L.U32 R3, R2, 0x1f, RZ ;  /* 0x0000001f02037819 */ /* 0x002fc800000006ff */
[----:B------:R-:W1:Y:S02]  /*2640*/  SYNCS.PHASECHK.TRANS64.TRYWAIT P0, [UR4], R3 ;  /* 0x00000003ff0075a7 */ /* 0x000e640008001104 */
[----:B-1----:R-:W-:Y:S05]  /*2650*/  @!P0 BRA `(.L_x_44) ;  /* 0x00000090001c8947 */ /* 0x002fea0003800000 */
.L_x_156:
        /* <DEDUP_REMOVED lines=9> */
.L_x_158:
        /* <DEDUP_REMOVED lines=9> */
.L_x_160:
[----:B------:R-:W-:-:S04]  /*2780*/  UIADD3 UR5, UPT, UPT, UR5, 0x1, URZ ;  /* 0x0000000105057890 */ /* 0x000fc8000fffe0ff */
[----:B------:R-:W-:-:S04]  /*2790*/  UISETP.NE.AND UP0, UPT, UR5, 0x5, UPT ;  /* 0x000000050500788c */ /* 0x000fc8000bf05270 */
[----:B------:R-:W-:Y:S02]  /*27a0*/  USEL UR4, URZ, 0x1, UP0 ;  /* 0x00000001ff047887 */ /* 0x000fe40008000000 */
[----:B------:R-:W-:-:S04]  /*27b0*/  USEL UR5, UR5, URZ, UP0 ;  /* 0x000000ff05057287 */ /* 0x000fc80008000000 */
[----:B------:R-:W-:Y:S01]  /*27c0*/  ULEA UR5, UR5, UR6, 0x3 ;  /* 0x0000000605057291 */ /* 0x000fe2000f8e18ff */
[----:B-1----:R-:W-:-:S04]  /*27d0*/  LOP3.LUT R3, R2, UR4, RZ, 0x3c, !PT ;  /* 0x0000000402037c12 */ /* 0x002fc8000f8e3cff */
[----:B------:R-:W-:Y:S01]  /*27e0*/  SHF.L.U32 R3, R3, 0x1f, RZ ;  /* 0x0000001f03037819 */ /* 0x000fe200000006ff */
[----:B---3--:R-:W-:-:S07]  /*27f0*/  IMAD.U32 R0, RZ, RZ, UR5 ;  /* 0x00000005ff007e24 */ /* 0x008fce000f8e00ff */
.L_x_47:
[----:B-1----:R1:W2:Y:S02]  /*2800*/  SYNCS.PHASECHK.TRANS64.TRYWAIT P0, [R0+URZ], R3 ;  /* 0x00000003000075a7 */ /* 0x0022a400080011ff */
[----:B--2---:R-:W-:Y:S05]  /*2810*/  @!P0 NANOSLEEP.SYNCS 0x989680 ;  /* 0x009896800000895d */ /* 0x004fea0003900000 */
[----:B------:R-:W2:Y:S02]  /*2820*/  @!P0 SYNCS.PHASECHK.TRANS64 P0, [R0+URZ], R3 ;  /* 0x00000003000085a7 */ /* 0x000ea400080010ff */
[----:B--2---:R-:W-:Y:S05]  /*2830*/  @P0 EXIT ;  /* 0x000000000000094d */ /* 0x004fea0003800000 */
[----:B------:R-:W-:Y:S05]  /*2840*/  BRA `(.L_x_47) ;  /* 0xfffffffc00ec7947 */ /* 0x000fea000383ffff */
.L_x_22:
[----:B------:R-:W-:-:S04]  /*2850*/  UISETP.NE.AND UP1, UPT, UR37, URZ, UPT ;  /* 0x000000ff2500728c */ /* 0x000fc8000bf25270 */
[----:B------:R-:W-:-:S09]  /*2860*/  UISETP.NE.OR UP1, UPT, UR10, 0x1, UP1 ;  /* 0x000000010a00788c */ /* 0x000fd20008f25670 */
[----:B------:R-:W-:Y:S05]  /*2870*/  BRA.U UP1, `(.L_x_48) ;  /* 0x00000005014c7547 */ /* 0x000fea000b800000 */
[----:B------:R-:W-:Y:S01]  /*2880*/  HFMA2 R11, -RZ, RZ, 0, 0 ;  /* 0x00000000ff0b7431 */ /* 0x000fe200000001ff */
[----:B------:R-:W-:Y:S01]  /*2890*/  ISETP.GE.U32.AND P2, PT, R10, 0x2, PT ;  /* 0x000000020a00780c */ /* 0x000fe20003f46070 */
[----:B------:R-:W-:Y:S01]  /*28a0*/  IMAD.MOV.U32 R12, RZ, RZ, 0x1 ;  /* 0x00000001ff0c7424 */ /* 0x000fe200078e00ff */
[----:B------:R-:W-:Y:S01]  /*28b0*/  CS2R R8, SRZ ;  /* 0x0000000000087805 */ /* 0x000fe2000001ff00 */
[----:B------:R-:W-:Y:S01]  /*28c0*/  IMAD.MOV.U32 R3, RZ, RZ, RZ ;  /* 0x000000ffff037224 */ /* 0x000fe200078e00ff */
[----:B------:R-:W-:Y:S01]  /*28d0*/  UMOV UR4, 0x400 ;  /* 0x0000040000047882 */ /* 0x000fe20000000000 */
[----:B------:R-:W-:Y:S01]  /*28e0*/  UMOV UR6, URZ ;  /* 0x000000ff00067c82 */ /* 0x000fe20008000000 */
[----:B------:R-:W-:-:S12]  /*28f0*/  ULEA UR37, UR37, UR4, 0x18 ;  /* 0x0000000425257291 */ /* 0x000fd8000f8ec0ff */
.L_x_52:
[----:B------:R-:W-:Y:S02]  /*2900*/  LEA R0, R3, UR37, 0x3 ;  /* 0x0000002503007c11 */ /* 0x000fe4000f8e18ff */
[----:B------:R-:W-:-:S03]  /*2910*/  SHF.L.U32 R5, R8, 0x1f, RZ ;  /* 0x0000001f08057819 */ /* 0x000fc600000006ff */
[----:B------:R-:W-:Y:S01]  /*2920*/  VIADD R4, R0, 0xf0 ;  /* 0x000000f000047836 */ /* 0x000fe20000000000 */
[----:B------:R-:W1:Y:S02]  /*2930*/  SYNCS.PHASECHK.TRANS64.TRYWAIT P0, [R0+URZ+0xe0], R5 ;  /* 0x0000e005000075a7 */ /* 0x000e6400080011ff */
[----:B-1----:R-:W-:Y:S05]  /*2940*/  @!P0 BRA `(.L_x_49) ;  /* 0x0000008c00a88947 */ /* 0x002fea0003800000 */
.L_x_161:
[----:B------:R-:W-:Y:S01]  /*2950*/  ULEA UR5, UR6, UR37, 0x3 ;  /* 0x0000002506057291 */ /* 0x000fe2000f8e18ff */
[----:B------:R-:W-:Y:S01]  /*2960*/  PRMT R4, RZ, 0x654, R4 ;  /* 0x00000654ff047816 */ /* 0x000fe20000000004 */
[----:B-1----:R-:W-:Y:S01]  /*2970*/  @!P2 IMAD.MOV.U32 R5, RZ, RZ, 0x10 ;  /* 0x00000010ff05a424 */ /* 0x002fe200078e00ff */
[----:B------:R-:W-:Y:S01]  /*2980*/  SHF.L.U32 R7, R12, 0x1f, RZ ;  /* 0x0000001f0c077819 */ /* 0x000fe200000006ff */
[----:B------:R-:W-:Y:S01]  /*2990*/  UIADD3 UR4, UPT, UPT, UR5, 0xa0, URZ ;  /* 0x000000a005047890 */ /* 0x000fe2000fffe0ff */
[----:B------:R1:W-:Y:S05]  /*29a0*/  SYNCS.ARRIVE.TRANS64.RED.A1T0 RZ, [R4+URZ], RZ ;  /* 0x000000ff04ff79a7 */ /* 0x0003ea00081004ff */
[----:B------:R-:W-:Y:S01]  /*29b0*/  IMAD.U32 R13, RZ, RZ, UR4 ;  /* 0x00000004ff0d7e24 */ /* 0x000fe2000f8e00ff */
[----:B------:R-:W2:Y:S04]  /*29c0*/  SYNCS.PHASECHK.TRANS64.TRYWAIT P0, [UR5+0xb0], R7 ;  /* 0x0000b007ff0075a7 */ /* 0x000ea80008001105 */
[----:B------:R-:W-:Y:S01]  /*29d0*/  PRMT R13, R10, 0x654, R13 ;  /* 0x000006540a0d7816 */ /* 0x000fe2000000000d */
[----:B-12---:R-:W-:Y:S06]  /*29e0*/  @!P0 BRA `(.L_x_50) ;  /* 0x0000008c00948947 */ /* 0x006fec0003800000 */
.L_x_163:
[----:B------:R-:W-:Y:S01]  /*29f0*/  ULEA UR4, UR6, UR37, 0x4 ;  /* 0x0000002506047291 */ /* 0x000fe2000f8e20ff */
[----:B------:R-:W-:Y:S01]  /*2a00*/  SEL R2, R13, R2, !P2 ;  /* 0x000000020d027207 */ /* 0x000fe20005000000 */
[----:B------:R-:W-:Y:S01]  /*2a10*/  UIADD3 UR5, UPT, UPT, UR5, 0xa0, URZ ;  /* 0x000000a005057890 */ /* 0x000fe2000fffe0ff */
[----:B-1----:R-:W-:Y:S01]  /*2a20*/  LEA R0, R11, UR37, 0x3 ;  /* 0x000000250b007c11 */ /* 0x002fe2000f8e18ff */
[----:B------:R-:W-:Y:S01]  /*2a30*/  UIADD3 UR4, UPT, UPT, UR4, 0x110, URZ ;  /* 0x0000011004047890 */ /* 0x000fe2000fffe0ff */
[----:B------:R1:W-:Y:S01]  /*2a40*/  @!P2 SYNCS.ARRIVE.TRANS64.RED RZ, [R2+URZ], R5 ;  /* 0x0000000502ffa9a7 */ /* 0x0003e200080004ff */
[----:B------:R-:W-:Y:S01]  /*2a50*/  UIADD3 UR6, UPT, UPT, UR6, 0x1, URZ ;  /* 0x0000000106067890 */ /* 0x000fe2000fffe0ff */
[----:B------:R-:W-:-:S03]  /*2a60*/  VIADD R3, R3, 0x1 ;  /* 0x0000000103037836 */ /* 0x000fc60000000000 */
[----:B------:R-:W-:Y:S02]  /*2a70*/  UISETP.NE.AND UP0, UPT, UR6, 0x2, UPT ;  /* 0x000000020600788c */ /* 0x000fe4000bf05270 */
[----:B------:R-:W-:Y:S01]  /*2a80*/  ISETP.NE.AND P0, PT, R3, 0x2, PT ;  /* 0x000000020300780c */ /* 0x000fe20003f05270 */
[----:B------:R-:W-:Y:S06]  /*2a90*/  UGETNEXTWORKID.BROADCAST [UR4], [UR5] ;  /* 0x00000000040073ca */ /* 0x000fec0008000100 */
[----:B------:R-:W-:Y:S02]  /*2aa0*/  USEL UR4, URZ, 0x1, UP0 ;  /* 0x00000001ff047887 */ /* 0x000fe40008000000 */
[----:B------:R-:W-:-:S04]  /*2ab0*/  USEL UR6, UR6, URZ, UP0 ;  /* 0x000000ff06067287 */ /* 0x000fc80008000000 */
[----:B------:R-:W-:Y:S02]  /*2ac0*/  LOP3.LUT R12, R12, UR4, RZ, 0x3c, !PT ;  /* 0x000000040c0c7c12 */ /* 0x000fe4000f8e3cff */
[----:B-1----:R-:W-:-:S04]  /*2ad0*/  SHF.L.U32 R5, R9, 0x1f, RZ ;  /* 0x0000001f09057819 */ /* 0x002fc800000006ff */
[----:B------:R-:W1:Y:S02]  /*2ae0*/  SYNCS.PHASECHK.TRANS64.TRYWAIT P1, [R0+URZ+0xa0], R5 ;  /* 0x0000a005000075a7 */ /* 0x000e6400080211ff */
[----:B-1----:R-:W-:Y:S05]  /*2af0*/  @!P1 BRA `(.L_x_51) ;  /* 0x0000008c00689947 */ /* 0x002fea0003800000 */
.L_x_164:
[----:B------:R-:W-:Y:S01]  /*2b00*/  LEA R4, R11, UR37, 0x4 ;  /* 0x000000250b047c11 */ /* 0x000fe2000f8e20ff */
[----:B-1----:R-:W-:Y:S01]  /*2b10*/  VIADD R0, R0, 0xb0 ;  /* 0x000000b000007836 */ /* 0x002fe20000000000 */
[----:B------:R-:W-:Y:S01]  /*2b20*/  SEL R3, R3, RZ, P0 ;  /* 0x000000ff03037207 */ /* 0x000fe20000000000 */
[----:B------:R-:W-:-:S03]  /*2b30*/  VIADD R11, R11, 0x1 ;  /* 0x000000010b0b7836 */ /* 0x000fc60000000000 */
[----:B------:R-:W1:Y:S01]  /*2b40*/  LDS.128 R4, [R4+0x110] ;  /* 0x0001100004047984 */ /* 0x000e620000000c00 */
[----:B------:R-:W-:Y:S02]  /*2b50*/  PRMT R0, RZ, 0x654, R0 ;  /* 0x00000654ff007816 */ /* 0x000fe40000000000 */
[C---:B------:R-:W-:Y:S01]  /*2b60*/  ISETP.NE.AND P1, PT, R11.reuse, 0x2, PT ;  /* 0x000000020b00780c */ /* 0x040fe20003f25270 */
[----:B------:R-:W-:Y:S01]  /*2b70*/  @!PT LDS RZ, [RZ] ;  /* 0x00000000fffff984 */ /* 0x000fe20000000800 */
[----:B------:R-:W-:Y:S01]  /*2b80*/  @!PT LDS RZ, [RZ] ;  /* 0x00000000fffff984 */ /* 0x000fe20000000800 */
[----:B------:R-:W-:Y:S01]  /*2b90*/  @!PT LDS RZ, [RZ] ;  /* 0x00000000fffff984 */ /* 0x000fe20000000800 */
[----:B------:R-:W-:Y:S01]  /*2ba0*/  @!PT LDS RZ, [RZ] ;  /* 0x00000000fffff984 */ /* 0x000fe20000000800 */
[----:B------:R2:W-:Y:S06]  /*2bb0*/  MEMBAR.ALL.CTA ;  /* 0x0000000000007992 */ /* 0x0005ec0000008000 */
[----:B--2---:R-:W2:Y:S01]  /*2bc0*/  FENCE.VIEW.ASYNC.S ;  /* 0x00000000000073c6 */ /* 0x004ea20000000000 */
[----:B------:R-:W-:Y:S01]  /*2bd0*/  SEL R11, R11, RZ, P1 ;  /* 0x000000ff0b0b7207 */ /* 0x000fe20000800000 */
[----:B--2---:R2:W-:Y:S01]  /*2be0*/  SYNCS.ARRIVE.TRANS64.RED.A1T0 RZ, [R0+URZ], RZ ;  /* 0x000000ff00ff79a7 */ /* 0x0045e200081004ff */
[----:B-1----:R-:W-:-:S02]  /*2bf0*/  LOP3.LUT P3, RZ, R6, 0x1, RZ, 0xc0, !PT ;  /* 0x0000000106ff7812 */ /* 0x002fc4000786c0ff */
[----:B------:R-:W-:-:S04]  /*2c00*/  SEL R5, RZ, 0x1, P0 ;  /* 0x00000001ff057807 */ /* 0x000fc80000000000 */
[----:B------:R-:W-:Y:S02]  /*2c10*/  LOP3.LUT R8, R8, R5, RZ, 0x3c, !PT ;  /* 0x0000000508087212 */ /* 0x000fe400078e3cff */
[----:B--2---:R-:W-:-:S04]  /*2c20*/  SEL R0, RZ, 0x1, P1 ;  /* 0x00000001ff007807 */ /* 0x004fc80000800000 */
[----:B------:R-:W-:Y:S01]  /*2c30*/  LOP3.LUT R9, R9, R0, RZ, 0x3c, !PT ;  /* 0x0000000009097212 */ /* 0x000fe200078e3cff */
[----:B------:R-:W-:Y:S06]  /*2c40*/  @P3 BRA `(.L_x_52) ;  /* 0xfffffffc002c3947 */ /* 0x000fec000383ffff */
[----:B------:R-:W-:Y:S01]  /*2c50*/  ULEA UR5, UR6, UR37, 0x3 ;  /* 0x0000002506057291 */ /* 0x000fe2000f8e18ff */
[----:B------:R-:W-:-:S08]  /*2c60*/  SHF.L.U32 R3, R12, 0x1f, RZ ;  /* 0x0000001f0c037819 */ /* 0x000fd000000006ff */
[----:B------:R-:W1:Y:S02]  /*2c70*/  SYNCS.PHASECHK.TRANS64 P0, [UR5+0xb0], R3 ;  /* 0x0000b003ff0075a7 */ /* 0x000e640008001005 */
[----:B-1----:R-:W-:Y:S05]  /*2c80*/  @P0 BRA `(.L_x_53) ;  /* 0x0000000000080947 */ /* 0x002fea0003800000 */
[----:B------:R-:W1:Y:S02]  /*2c90*/  SYNCS.PHASECHK.TRANS64.TRYWAIT P0, [UR5+0xb0], R3 ;  /* 0x0000b003ff0075a7 */ /* 0x000e640008001105 */
[----:B-1----:R-:W-:Y:S05]  /*2ca0*/  @!P0 BRA `(.L_x_54) ;  /* 0x0000008c00108947 */ /* 0x002fea0003800000 */
.L_x_53:
[----:B------:R-:W-:-:S04]  /*2cb0*/  UIADD3 UR4, UPT, UPT, UR6, 0x1, URZ ;  /* 0x0000000106047890 */ /* 0x000fc8000fffe0ff */
[----:B------:R-:W-:-:S04]  /*2cc0*/  UISETP.NE.AND UP0, UPT, UR4, 0x2, UPT ;  /* 0x000000020400788c */ /* 0x000fc8000bf05270 */
[----:B------:R-:W-:Y:S02]  /*2cd0*/  USEL UR7, URZ, 0x1, UP0 ;  /* 0x00000001ff077887 */ /* 0x000fe40008000000 */
[----:B------:R-:W-:-:S04]  /*2ce0*/  USEL UR4, UR4, URZ, UP0 ;  /* 0x000000ff04047287 */ /* 0x000fc80008000000 */
[----:B------:R-:W-:Y:S01]  /*2cf0*/  ULEA UR4, UR4, UR37, 0x3 ;  /* 0x0000002504047291 */ /* 0x000fe2000f8e18ff */
[----:B-1----:R-:W-:-:S04]  /*2d00*/  LOP3.LUT R3, R12, UR7, RZ, 0x3c, !PT ;  /* 0x000000070c037c12 */ /* 0x002fc8000f8e3cff */
[----:B------:R-:W-:-:S04]  /*2d10*/  SHF.L.U32 R0, R3, 0x1f, RZ ;  /* 0x0000001f03007819 */ /* 0x000fc800000006ff */
[----:B------:R-:W1:Y:S02]  /*2d20*/  SYNCS.PHASECHK.TRANS64 P0, [UR4+0xb0], R0 ;  /* 0x0000b000ff0075a7 */ /* 0x000e640008001004 */
[----:B-1----:R-:W-:Y:S05]  /*2d30*/  @P0 EXIT ;  /* 0x000000000000094d */ /* 0x002fea0003800000 */
[----:B------:R-:W-:Y:S02]  /*2d40*/  SHF.L.U32 R3, R3, 0x1f, RZ ;  /* 0x0000001f03037819 */ /* 0x000fe400000006ff */
[----:B------:R-:W-:-:S07]  /*2d50*/  MOV R0, UR4 ;  /* 0x0000000400007c02 */ /* 0x000fce0008000f00 */
.L_x_55:
[----:B-1----:R1:W2:Y:S02]  /*2d60*/  SYNCS.PHASECHK.TRANS64.TRYWAIT P0, [R0+URZ+0xb0], R3 ;  /* 0x0000b003000075a7 */ /* 0x0022a400080011ff */
[----:B--2---:R-:W-:Y:S05]  /*2d70*/  @!P0 NANOSLEEP.SYNCS 0x989680 ;  /* 0x009896800000895d */ /* 0x004fea0003900000 */
[----:B------:R-:W2:Y:S02]  /*2d80*/  @!P0 SYNCS.PHASECHK.TRANS64 P0, [R0+URZ+0xb0], R3 ;  /* 0x0000b003000085a7 */ /* 0x000ea400080010ff */
[----:B--2---:R-:W-:Y:S05]  /*2d90*/  @P0 EXIT ;  /* 0x000000000000094d */ /* 0x004fea0003800000 */
[----:B------:R-:W-:Y:S05]  /*2da0*/  BRA `(.L_x_55) ;  /* 0xfffffffc00ec7947 */ /* 0x000fea000383ffff */
.L_x_48:
[----:B------:R-:W-:Y:S05]  /*2db0*/  BRA.U UP4, `(.L_x_56) ;  /* 0x0000001104907547 */ /* 0x000fea000b800000 */
[----:B------:R-:W-:Y:S01]  /*2dc0*/  UMOV UR6, 0x40 ;  /* 0x0000004000067882 */ /* 0x000fe20000000000 */
[----:B------:R-:W-:Y:S01]  /*2dd0*/  NOP ;  /* 0x0000000000007918 */ /* 0x000fe20000000000 */
[----:B------:R-:W-:Y:S01]  /*2de0*/  ULEA UR6, UR37, UR6, 0x18 ;  /* 0x0000000625067291 */ /* 0x000fe2000f8ec0ff */
[----:B------:R-:W-:Y:S02]  /*2df0*/  UMOV UR7, 0x400 ;  /* 0x0000040000077882 */ /* 0x000fe40000000000 */
[----:B------:R-:W-:-:S06]  /*2e00*/  ULEA UR37, UR37, UR7, 0x18 ;  /* 0x0000000725257291 */ /* 0x000fcc000f8ec0ff */
[----:B------:R-:W1:Y:S02]  /*2e10*/  LDS.U8 R2, [UR6+0x1c] ;  /* 0x00001c06ff027984 */ /* 0x000e640008000000 */
[----:B-1----:R-:W-:-:S13]  /*2e20*/  ISETP.NE.AND P0, PT, R2, RZ, PT ;  /* 0x000000ff0200720c */ /* 0x002fda0003f05270 */
[----:B------:R-:W-:Y:S05]  /*2e30*/  @P0 BRA `(.L_x_57) ;  /* 0x0000000400080947 */ /* 0x000fea0003800000 */
[----:B------:R-:W-:Y:S02]  /*2e40*/  UISETP.NE.U32.AND UP0, UPT, UR5, 0x1, UPT ;  /* 0x000000010500788c */ /* 0x000fe4000bf05070 */
[----:B------:R-:W-:-:S07]  /*2e50*/  UIADD3 UR8, UPT, UPT, UR6, 0x8, URZ ;  /* 0x0000000806087890 */ /* 0x000fce000fffe0ff */
[----:B------:R-:W-:Y:S05]  /*2e60*/  BRA.U !UP0, `(.L_x_58) ;  /* 0x00000001089c7547 */ /* 0x000fea000b800000 */
[----:B------:R-:W-:Y:S01]  /*2e70*/  ELECT P0, URZ, PT ;  /* 0x0000000000ff782f */ /* 0x000fe20003800000 */
[----:B------:R-:W-:-:S12]  /*2e80*/  BSSY B0, `(.L_x_58) ;  /* 0x0000025000007945 */ /* 0x000fd80003800000 */
[----:B------:R-:W-:Y:S05]  /*2e90*/  @!P0 BRA `(.L_x_59) ;  /* 0x00000000008c8947 */ /* 0x000fea0003800000 */
[----:B------:R-:W-:-:S05]  /*2ea0*/  UMOV UR7, 0x10 ;  /* 0x0000001000077882 */ /* 0x000fca0000000000 */
[----:B------:R-:W-:Y:S04]  /*2eb0*/  DEPBAR.LE SB1, 0x36 ;  /* 0x00009d800000791a */ /* 0x000fe80000000000 */
[----:B------:R-:W1:Y:S02]  /*2ec0*/  UTCATOMSWS.2CTA.FIND_AND_SET.ALIGN UP1, UR7, UR7 ;  /* 0x00000007000775e3 */ /* 0x000e640008220800 */
[----:B-1----:R-:W-:Y:S01]  /*2ed0*/  MOV R11, UR7 ;  /* 0x00000007000b7c02 */ /* 0x002fe20008000f00 */
[----:B------:R-:W-:Y:S06]  /*2ee0*/  BRA.U UP1, `(.L_x_60) ;  /* 0x0000000101187547 */ /* 0x000fec000b800000 */
.L_x_61:
[----:B------:R-:W-:Y:S05]  /*2ef0*/  NANOSLEEP 0x64 ;  /* 0x000000640000795d */ /* 0x000fea0003800000 */
[----:B------:R-:W-:-:S05]  /*2f00*/  UMOV UR7, 0x10 ;  /* 0x0000001000077882 */ /* 0x000fca0000000000 */
[----:B------:R-:W-:Y:S04]  /*2f10*/  DEPBAR.LE SB1, 0x36 ;  /* 0x00009d800000791a */ /* 0x000fe80000000000 */
[----:B------:R-:W1:Y:S02]  /*2f20*/  UTCATOMSWS.2CTA.FIND_AND_SET.ALIGN UP1, UR7, UR7 ;  /* 0x00000007000775e3 */ /* 0x000e640008220800 */
[----:B-1----:R-:W-:Y:S01]  /*2f30*/  MOV R11, UR7 ;  /* 0x00000007000b7c02 */ /* 0x002fe20008000f00 */
[----:B------:R-:W-:Y:S05]  /*2f40*/  BRA.U !UP1, `(.L_x_61) ;  /* 0xfffffffd09e87547 */ /* 0x000fea000b83ffff */
.L_x_60:
[----:B------:R-:W1:Y:S01]  /*2f50*/  LDS R5, [UR6+0x10] ;  /* 0x00001006ff057984 */ /* 0x000e620008000800 */
[----:B------:R-:W-:Y:S01]  /*2f60*/  IMAD.U32 R3, RZ, RZ, UR37 ;  /* 0x00000025ff037e24 */ /* 0x000fe2000f8e00ff */
[----:B------:R-:W-:-:S03]  /*2f70*/  MOV R2, UR4 ;  /* 0x0000000400027c02 */ /* 0x000fc60008000f00 */
[----:B------:R-:W-:Y:S01]  /*2f80*/  VIADD R3, R3, 0x130 ;  /* 0x0000013003037836 */ /* 0x000fe20000000000 */
[----:B-1----:R-:W-:-:S04]  /*2f90*/  SHF.L.U32 R5, R5, 0x1f, RZ ;  /* 0x0000001f05057819 */ /* 0x002fc800000006ff */
[----:B------:R-:W1:Y:S02]  /*2fa0*/  SYNCS.PHASECHK.TRANS64.TRYWAIT P0, [UR6+0x8], R5 ;  /* 0x00000805ff0075a7 */ /* 0x000e640008001106 */
[----:B-1----:R-:W-:Y:S05]  /*2fb0*/  @P0 BRA `(.L_x_62) ;  /* 0x0000000000080947 */ /* 0x002fea0003800000 */
[----:B------:R-:W1:Y:S02]  /*2fc0*/  SYNCS.PHASECHK.TRANS64.TRYWAIT P0, [UR6+0x8], R5 ;  /* 0x00000805ff0075a7 */ /* 0x000e640008001106 */
[----:B-1----:R-:W-:Y:S05]  /*2fd0*/  @!P0 BRA `(.L_x_63) ;  /* 0x00000088005c8947 */ /* 0x002fea0003800000 */
.L_x_62:
[----:B-1----:R-:W-:Y:S01]  /*2fe0*/  HFMA2 R4, -RZ, RZ, 0, 5.9604644775390625e-08 ;  /* 0x00000001ff047431 */ /* 0x002fe200000001ff */
[----:B------:R-:W-:Y:S01]  /*2ff0*/  UPRMT UR7, UR4, 0x654, UR8 ;  /* 0x0000065404077896 */ /* 0x000fe20008000008 */
[----:B------:R-:W-:Y:S01]  /*3000*/  IMAD.MOV.U32 R6, RZ, RZ, 0xffff ;  /* 0x0000ffffff067424 */ /* 0x000fe200078e00ff */
[----:B------:R-:W-:Y:S01]  /*3010*/  PRMT R2, R2, 0x654, R3 ;  /* 0x0000065402027816 */ /* 0x000fe20000000003 */
[----:B------:R-:W-:Y:S02]  /*3020*/  IMAD.MOV.U32 R5, RZ, RZ, 0x4 ;  /* 0x00000004ff057424 */ /* 0x000fe400078e00ff */
[----:B------:R-:W-:Y:S01]  /*3030*/  IMAD.SHL.U32 R9, R11, 0x20, RZ ;  /* 0x000000200b097824 */ /* 0x000fe200078e00ff */
[----:B------:R-:W-:Y:S02]  /*3040*/  MOV R3, UR7 ;  /* 0x0000000700037c02 */ /* 0x000fe40008000f00 */
[-C--:B------:R-:W-:Y:S01]  /*3050*/  SHF.L.U32 R7, R6, R11.reuse, RZ ;  /* 0x0000000b06077219 */ /* 0x080fe200000006ff */
[----:B------:R1:W-:Y:S01]  /*3060*/  SYNCS.ARRIVE.TRANS64.RED RZ, [UR7], R5 ;  /* 0x00000005ffff79a7 */ /* 0x0003e20008000407 */
[----:B------:R-:W-:Y:S01]  /*3070*/  SHF.L.U32 R6, R4, R11, RZ ;  /* 0x0000000b04067219 */ /* 0x000fe200000006ff */
[----:B------:R1:W-:Y:S04]  /*3080*/  STS [UR37+0x130], R9 ;  /* 0x00013009ff007988 */ /* 0x0003e80008000825 */
[----:B------:R1:W-:Y:S04]  /*3090*/  STAS [R2.64], R11 ;  /* 0x0000000b02007dbd */ /* 0x0003e8000c0008ff */
[----:B------:R1:W-:Y:S04]  /*30a0*/  ATOMS.OR RZ, [UR6+0x14], R7 ;  /* 0x00001407ffff798c */ /* 0x0003e8000b000006 */
[----:B------:R1:W-:Y:S04]  /*30b0*/  ATOMS.OR RZ, [UR6+0x18], R6 ;  /* 0x00001806ffff798c */ /* 0x0003e8000b000006 */
[----:B------:R1:W-:Y:S02]  /*30c0*/  ATOMS.XOR RZ, [UR6+0x10], R4 ;  /* 0x00001004ffff798c */ /* 0x0003e4000b800006 */
.L_x_59:
[----:B------:R-:W-:Y:S05]  /*30d0*/  BSYNC B0 ;  /* 0x0000000000007941 */ /* 0x000fea0003800000 */
.L_x_58:
[----:B------:R-:W-:Y:S05]  /*30e0*/  BRA.U UP0, `(.L_x_64) ;  /* 0x00000001006c7547 */ /* 0x000fea000b800000 */
[----:B------:R-:W-:-:S03]  /*30f0*/  UMOV UR7, 0xffffffff ;  /* 0xffffffff00077882 */ /* 0x000fc60000000000 */
[----:B------:R-:W-:Y:S05]  /*3100*/  BRA.DIV UR7, `(.L_x_65) ;  /* 0x0000008a07287947 */ /* 0x000fea000b800000 */
[----:B------:R-:W-:-:S13]  /*3110*/  ELECT P6, URZ, PT ;  /* 0x0000000000ff782f */ /* 0x000fda00038c0000 */
.L_x_168:
[----:B------:R-:W-:Y:S05]  /*3120*/  @!P6 BRA `(.L_x_64) ;  /* 0x00000000005ce947 */ /* 0x000fea0003800000 */
[----:B-1----:R-:W1:Y:S02]  /*3130*/  LDS R3, [UR6+0x10] ;  /* 0x00001006ff037984 */ /* 0x002e640008000800 */
[----:B-1----:R-:W-:-:S04]  /*3140*/  SHF.L.U32 R3, R3, 0x1f, RZ ;  /* 0x0000001f03037819 */ /* 0x002fc800000006ff */
[----:B------:R-:W1:Y:S02]  /*3150*/  SYNCS.PHASECHK.TRANS64.TRYWAIT P0, [UR6+0x8], R3 ;  /* 0x00000803ff0075a7 */ /* 0x000e640008001106 */
[----:B-1----:R-:W-:Y:S05]  /*3160*/  @P0 BRA `(.L_x_66) ;  /* 0x0000000000080947 */ /* 0x002fea0003800000 */
[----:B------:R-:W1:Y:S02]  /*3170*/  SYNCS.PHASECHK.TRANS64.TRYWAIT P0, [UR6+0x8], R3 ;  /* 0x00000803ff0075a7 */ /* 0x000e640008001106 */
[----:B-1----:R-:W-:Y:S05]  /*3180*/  @!P0 BRA `(.L_x_67) ;  /* 0x0000008800288947 */ /* 0x002fea0003800000 */
.L_x_66:
[----:B------:R-:W2:Y:S01]  /*3190*/  LDS R5, [UR37+0x130] ;  /* 0x00013025ff057984 */ /* 0x000ea20008000800 */
[----:B-1----:R-:W-:Y:S02]  /*31a0*/  HFMA2 R2, -RZ, RZ, 0, 5.9604644775390625e-08 ;  /* 0x00000001ff027431 */ /* 0x002fe400000001ff */
[----:B------:R-:W-:Y:S01]  /*31b0*/  IMAD.MOV.U32 R3, RZ, RZ, 0xffff ;  /* 0x0000ffffff037424 */ /* 0x000fe200078e00ff */
[----:B------:R-:W-:Y:S01]  /*31c0*/  UPRMT UR7, UR4, 0x654, UR8 ;  /* 0x0000065404077896 */ /* 0x000fe20008000008 */
[----:B--2---:R-:W-:-:S03]  /*31d0*/  IMAD.SHL.U32 R4, R5, 0x20, RZ ;  /* 0x0000002005047824 */ /* 0x004fc600078e00ff */
[-C--:B------:R-:W-:Y:S02]  /*31e0*/  SHF.L.U32 R3, R3, R5.reuse, RZ ;  /* 0x0000000503037219 */ /* 0x080fe400000006ff */
[----:B------:R-:W-:Y:S01]  /*31f0*/  SHF.L.U32 R5, R2, R5, RZ ;  /* 0x0000000502057219 */ /* 0x000fe200000006ff */
[----:B------:R2:W-:Y:S04]  /*3200*/  STS [UR37+0x130], R4 ;  /* 0x00013004ff007988 */ /* 0x0005e80008000825 */
[----:B------:R2:W-:Y:S04]  /*3210*/  ATOMS.OR RZ, [UR6+0x14], R3 ;  /* 0x00001403ffff798c */ /* 0x0005e8000b000006 */
[----:B------:R2:W-:Y:S01]  /*3220*/  ATOMS.OR RZ, [UR6+0x18], R5 ;  /* 0x00001805ffff798c */ /* 0x0005e2000b000006 */
[----:B------:R-:W-:Y:S03]  /*3230*/  SYNCS.ARRIVE.TRANS64.RED.A1T0 RZ, [UR7], RZ ;  /* 0x000000ffffff79a7 */ /* 0x000fe60008100407 */
[----:B------:R2:W-:Y:S01]  /*3240*/  ATOMS.XOR RZ, [UR6+0x10], R2 ;  /* 0x00001002ffff798c */ /* 0x0005e2000b800006 */
[----:B------:R-:W-:Y:S05]  /*3250*/  BRA `(.L_x_64) ;  /* 0x0000000000107947 */ /* 0x000fea0003800000 */
.L_x_57:
[----:B------:R-:W-:-:S05]  /*3260*/  MOV R2, 0xffffffff ;  /* 0xffffffff00027802 */ /* 0x000fca0000000f00 */
[----:B------:R1:W-:Y:S02]  /*3270*/  STS [UR37+0x130], R2 ;  /* 0x00013002ff007988 */ /* 0x0003e40008000825 */
[----:B-1----:R-:W-:Y:S02]  /*3280*/  MOV R2, 0x32a0 ;  /* 0x000032a000027802 */ /* 0x002fe40000000f00 */
[----:B-----5:R-:W-:Y:S05]  /*3290*/  CALL.REL.NOINC `($__internal_1_$__cuda_sm10x_tcgen05_guardrail_trap_phase_invalid_during_alloc) ;  /* 0x0000008c00cc7944 */ /* 0x020fea0003c00000 */
.L_x_64:
[----:B------:R-:W-:Y:S05]  /*32a0*/  WARPSYNC.ALL ;  /* 0x0000000000007948 */ /* 0x000fea0003800000 */
[----:B------:R-:W3:Y:S01]  /*32b0*/  S2UR UR7, SR_CgaCtaId ;  /* 0x00000000000779c3 */ /* 0x000ee20000008800 */
[----:B------:R-:W-:Y:S01]  /*32c0*/  UMOV UR6, 0x400 ;  /* 0x0000040000067882 */ /* 0x000fe20000000000 */
[----:B------:R-:W-:-:S06]  /*32d0*/  NOP ;  /* 0x0000000000007918 */ /* 0x000fcc0000000000 */
[----:B------:R-:W-:Y:S06]  /*32e0*/  BAR.ARV 0x6, 0xa0 ;  /* 0x0182800000007b1d */ /* 0x000fec0000002000 */
[----:B------:R-:W4:Y:S01]  /*32f0*/  LDCU UR8, c[0x0][0x38c] ;  /* 0x00007180ff0877ac */ /* 0x000f220008000800 */
[----:B------:R-:W-:Y:S01]  /*3300*/  LOP3.LUT R0, R0, 0xffff, RZ, 0xc0, !PT ;  /* 0x0000ffff00007812 */ /* 0x000fe200078ec0ff */
[----:B-1----:R-:W-:Y:S01]  /*3310*/  IMAD.MOV.U32 R9, RZ, RZ, 0x1 ;  /* 0x00000001ff097424 */ /* 0x002fe200078e00ff */
[----:B------:R-:W-:Y:S01]  /*3320*/  LOP3.LUT R8, R8, 0xffff, RZ, 0xc0, !PT ;  /* 0x0000ffff08087812 */ /* 0x000fe200078ec0ff */
[----:B------:R-:W-:Y:S01]  /*3330*/  UMOV UR19, URZ ;  /* 0x000000ff00137c82 */ /* 0x000fe20008000000 */
[----:B------:R-:W-:Y:S01]  /*3340*/  R2UR UR11, R0 ;  /* 0x00000000000b72ca */ /* 0x000fe200000e0000 */
[----:B------:R-:W-:Y:S01]  /*3350*/  UMOV UR18, URZ ;  /* 0x000000ff00127c82 */ /* 0x000fe20008000000 */
[----:B------:R-:W-:Y:S01]  /*3360*/  R2UR UR12, R8 ;  /* 0x00000000080c72ca */ /* 0x000fe200000e0000 */
[----:B------:R-:W-:Y:S01]  /*3370*/  IMAD.MOV.U32 R8, RZ, RZ, RZ ;  /* 0x000000ffff087224 */ /* 0x000fe200078e00ff */
[----:B------:R-:W-:Y:S01]  /*3380*/  UMOV UR17, URZ ;  /* 0x000000ff00117c82 */ /* 0x000fe20008000000 */
[----:B---3--:R-:W-:-:S02]  /*3390*/  ULEA UR7, UR7, UR6, 0x18 ;  /* 0x0000000607077291 */ /* 0x008fc4000f8ec0ff */
[----:B------:R-:W-:Y:S02]  /*33a0*/  UISETP.NE.AND UP2, UPT, UR5, URZ, UPT ;  /* 0x000000ff0500728c */ /* 0x000fe4000bf45270 */
[----:B------:R-:W-:Y:S02]  /*33b0*/  UIADD3 UR13, UPT, UPT, UR7, 0x10800, URZ ;  /* 0x00010800070d7890 */ /* 0x000fe4000fffe0ff */
[----:B------:R-:W-:Y:S02]  /*33c0*/  UIADD3 UR14, UPT, UPT, UR7, 0x24800, URZ ;  /* 0x00024800070e7890 */ /* 0x000fe4000fffe0ff */
[----:B----4-:R-:W-:Y:S01]  /*33d0*/  UIADD3 UR8, UPT, UPT, UR8, 0x3f, URZ ;  /* 0x0000003f08087890 */ /* 0x010fe2000fffe0ff */
[----:B--2---:R-:W1:Y:S01]  /*33e0*/  LDS R2, [UR7+0x130] ;  /* 0x00013007ff027984 */ /* 0x004e620008000800 */
[----:B------:R-:W-:Y:S02]  /*33f0*/  USHF.R.U32.HI UR13, URZ, 0x4, UR13 ;  /* 0x00000004ff0d7899 */ /* 0x000fe4000801160d */
[----:B------:R-:W-:-:S02]  /*3400*/  USHF.R.S32.HI UR6, URZ, 0x1f, UR8 ;  /* 0x0000001fff067899 */ /* 0x000fc40008011408 */
[----:B------:R-:W-:Y:S02]  /*3410*/  USHF.R.U32.HI UR14, URZ, 0x4, UR14 ;  /* 0x00000004ff0e7899 */ /* 0x000fe4000801160e */
[----:B------:R-:W-:Y:S02]  /*3420*/  ULEA.HI UR6, UR6, UR8, URZ, 0x6 ;  /* 0x0000000806067291 */ /* 0x000fe4000f8f30ff */
[----:B------:R-:W-:Y:S02]  /*3430*/  ULOP3.LUT UR13, UR13, 0x3fff, URZ, 0xc0, !UPT ;  /* 0x00003fff0d0d7892 */ /* 0x000fe4000f8ec0ff */
[----:B------:R-:W-:Y:S02]  /*3440*/  USHF.R.S32.HI UR6, URZ, 0x6, UR6 ;  /* 0x00000006ff067899 */ /* 0x000fe40008011406 */
[----:B------:R-:W-:Y:S02]  /*3450*/  ULOP3.LUT UR14, UR14, 0x3fff, URZ, 0xc0, !UPT ;  /* 0x00003fff0e0e7892 */ /* 0x000fe4000f8ec0ff */
[----:B------:R-:W-:Y:S01]  /*3460*/  UISETP.LT.AND UP0, UPT, UR6, 0x1, UPT ;  /* 0x000000010600788c */ /* 0x000fe2000bf01270 */
[----:B------:R-:W-:Y:S01]  /*3470*/  UMOV UR28, 0x0 ;  /* 0x00000000001c7882 */ /* 0x000fe20000000000 */
[----:B------:R-:W-:Y:S01]  /*3480*/  UMOV UR29, 0x10400010 ;  /* 0x10400010001d7882 */ /* 0x000fe20000000000 */
[----:B------:R-:W-:-:S02]  /*3490*/  ULOP3.LUT UR13, UR13, 0x10000, URZ, 0xfc, !UPT ;  /* 0x000100000d0d7892 */ /* 0x000fc4000f8efcff */
[----:B------:R-:W-:Y:S02]  /*34a0*/  ULOP3.LUT UR14, UR14, 0x10000, URZ, 0xfc, !UPT ;  /* 0x000100000e0e7892 */ /* 0x000fe4000f8efcff */
[----:B------:R-:W-:Y:S01]  /*34b0*/  USEL UR20, UR6, 0x1, !UP0 ;  /* 0x0000000106147887 */ /* 0x000fe2000c000000 */
[----:B------:R-:W-:Y:S01]  /*34c0*/  UMOV UR26, 0x0 ;  /* 0x00000000001a7882 */ /* 0x000fe20000000000 */
[----:B------:R-:W-:Y:S01]  /*34d0*/  UMOV UR27, 0x10400010 ;  /* 0x10400010001b7882 */ /* 0x000fe20000000000 */
[----:B------:R-:W-:Y:S01]  /*34e0*/  UMOV UR24, 0x0 ;  /* 0x0000000000187882 */ /* 0x000fe20000000000 */
[----:B------:R-:W-:Y:S01]  /*34f0*/  UMOV UR25, 0x10400010 ;  /* 0x1040001000197882 */ /* 0x000fe20000000000 */
[----:B------:R-:W-:Y:S01]  /*3500*/  UMOV UR22, 0x0 ;  /* 0x0000000000167882 */ /* 0x000fe20000000000 */
[----:B------:R-:W-:Y:S01]  /*3510*/  UMOV UR23, 0x10400010 ;  /* 0x1040001000177882 */ /* 0x000fe20000000000 */
[----:B-1----:R-:W-:Y:S02]  /*3520*/  R2UR UR21, R2 ;  /* 0x00000000021572ca */ /* 0x002fe400000e0000 */
[----:B------:R-:W-:-:S13]  /*3530*/  CS2R R2, SRZ ;  /* 0x0000000000027805 */ /* 0x000fda000001ff00 */
.L_x_75:
[C---:B------:R-:W-:Y:S02]  /*3540*/  LEA R0, R8.reuse, UR7, 0x3 ;  /* 0x0000000708007c11 */ /* 0x040fe4000f8e18ff */
[----:B------:R-:W-:Y:S02]  /*3550*/  SHF.L.U32 R5, R3, 0x1f, RZ ;  /* 0x0000001f03057819 */ /* 0x000fe400000006ff */
[----:B------:R-:W-:Y:S02]  /*3560*/  LEA R4, R8, UR7, 0x4 ;  /* 0x0000000708047c11 */ /* 0x000fe4000f8e20ff */
[----:B------:R-:W1:Y:S02]  /*3570*/  SYNCS.PHASECHK.TRANS64.TRYWAIT P0, [R0+URZ+0xa0], R5 ;  /* 0x0000a005000075a7 */ /* 0x000e6400080011ff */
[----:B-1-34-:R-:W-:Y:S05]  /*3580*/  @!P0 BRA `(.L_x_68) ;  /* 0x0000008400408947 */ /* 0x01afea0003800000 */
.L_x_169:
[----:B-1----:R-:W1:Y:S01]  /*3590*/  LDS.128 R4, [R4+0x110] ;  /* 0x0001100004047984 */ /* 0x002e620000000c00 */
[----:B------:R-:W-:Y:S02]  /*35a0*/  VIADD R0, R0, 0xb0 ;  /* 0x000000b000007836 */ /* 0x000fe40000000000 */
[----:B------:R-:W-:Y:S01]  /*35b0*/  VIADD R8, R8, 0x1 ;  /* 0x0000000108087836 */ /* 0x000fe20000000000 */
[----:B------:R-:W-:Y:S01]  /*35c0*/  @!PT LDS RZ, [RZ] ;  /* 0x00000000fffff984 */ /* 0x000fe20000000800 */
[----:B------:R-:W-:Y:S01]  /*35d0*/  @!PT LDS RZ, [RZ] ;  /* 0x00000000fffff984 */ /* 0x000fe20000000800 */
[----:B------:R-:W-:Y:S01]  /*35e0*/  @!PT LDS RZ, [RZ] ;  /* 0x00000000fffff984 */ /* 0x000fe20000000800 */
[----:B------:R-:W-:Y:S01]  /*35f0*/  @!PT LDS RZ, [RZ] ;  /* 0x00000000fffff984 */ /* 0x000fe20000000800 */
[----:B------:R2:W-:Y:S06]  /*3600*/  MEMBAR.ALL.CTA ;  /* 0x0000000000007992 */ /* 0x0005ec0000008000 */
[----:B--2---:R-:W2:Y:S01]  /*3610*/  FENCE.VIEW.ASYNC.S ;  /* 0x00000000000073c6 */ /* 0x004ea20000000000 */
[----:B------:R-:W-:-:S04]  /*3620*/  PRMT R0, RZ, 0x654, R0 ;  /* 0x00000654ff007816 */ /* 0x000fc80000000000 */
[----:B--2---:R2:W-:Y:S01]  /*3630*/  SYNCS.ARRIVE.TRANS64.RED.A1T0 RZ, [R0+URZ], RZ ;  /* 0x000000ff00ff79a7 */ /* 0x0045e200081004ff */
[----:B-1----:R-:W-:Y:S01]  /*3640*/  LOP3.LUT P1, RZ, R6, 0x1, RZ, 0xc0, !PT ;  /* 0x0000000106ff7812 */ /* 0x002fe2000782c0ff */
[----:B--2---:R-:W-:-:S12]  /*3650*/  BRA.U UP2, `(.L_x_69) ;  /* 0x0000000502087547 */ /* 0x004fd8000b800000 */
[----:B------:R-:W1:Y:S01]  /*3660*/  LDCU UR8, c[0x0][0x38c] ;  /* 0x00007180ff0877ac */ /* 0x000e620008000800 */
[----:B------:R-:W-:Y:S02]  /*3670*/  PLOP3.LUT P2, PT, PT, PT, PT, 0x80, 0x8 ;  /* 0x000000000008781c */ /* 0x000fe40003f4f070 */
[----:B------:R-:W-:Y:S01]  /*3680*/  SHF.L.U32 R5, R9, 0x1f, RZ ;  /* 0x0000001f09057819 */ /* 0x000fe200000006ff */
[----:B------:R-:W-:Y:S02]  /*3690*/  ULEA UR9, UR19, UR7, 0x3 ;  /* 0x0000000713097291 */ /* 0x000fe4000f8e18ff */
[----:B------:R-:W-:Y:S02]  /*36a0*/  ULEA UR10, UR19, UR21, 0x8 ;  /* 0x00000015130a7291 */ /* 0x000fe4000f8e40ff */
[----:B-1----:R-:W-:-:S06]  /*36b0*/  UISETP.GE.AND UP0, UPT, UR8, 0x1, UPT ;  /* 0x000000010800788c */ /* 0x002fcc000bf06270 */
[----:B------:R-:W-:-:S05]  /*36c0*/  PLOP3.LUT P0, PT, PT, PT, UP0, 0x80, 0x8 ;  /* 0x000000000008781c */ /* 0x000fca0003f0f008 */
[----:B------:R-:W-:-:S08]  /*36d0*/  @UP0 ULEA UR8, UR18, UR7, 0x3 ;  /* 0x0000000712080291 */ /* 0x000fd0000f8e18ff */
[----:B------:R-:W-:-:S04]  /*36e0*/  @P0 SHF.L.U32 R0, R2, 0x1f, RZ ;  /* 0x0000001f02000819 */ /* 0x000fc800000006ff */
[----:B------:R1:W2:Y:S01]  /*36f0*/  @P0 SYNCS.PHASECHK.TRANS64.TRYWAIT P2, [UR8], R0 ;  /* 0x00000000ff0005a7 */ /* 0x0002a20008041108 */
[----:B------:R-:W3:Y:S02]  /*3700*/  SYNCS.PHASECHK.TRANS64.TRYWAIT P0, [UR9+0xd0], R5 ;  /* 0x0000d005ff0075a7 */ /* 0x000ee40008001109 */
[----:B-123--:R-:W-:Y:S05]  /*3710*/  @!P0 BRA `(.L_x_70) ;  /* 0x0000008000f08947 */ /* 0x00efea0003800000 */
.L_x_171:
[----:B------:R-:W-:Y:S01]  /*3720*/  UMOV UR16, UR17 ;  /* 0x0000001100107c82 */ /* 0x000fe20008000000 */
[----:B------:R-:W-:Y:S05]  /*3730*/  BRA.U !UP0, `(.L_x_71) ;  /* 0x0000000108c07547 */ /* 0x000fea000b800000 */
[----:B------:R-:W-:Y:S02]  /*3740*/  UIADD3 UR16, UPT, UPT, UR20, UR17, URZ ;  /* 0x0000001114107290 */ /* 0x000fe4000fffe0ff */
[----:B------:R-:W-:Y:S01]  /*3750*/  UPLOP3.LUT UP3, UPT, UPT, UPT, UPT, 0x40, 0x4 ;  /* 0x000000000004789c */ /* 0x000fe20003f6e870 */
[----:B------:R-:W-:Y:S01]  /*3760*/  UMOV UR15, UR6 ;  /* 0x00000006000f7c82 */ /* 0x000fe20008000000 */
[----:B------:R-:W-:-:S09]  /*3770*/  UMOV UR46, UR18 ;  /* 0x00000012002e7c82 */ /* 0x000fd20008000000 */
.L_x_74:
[----:B--2---:R-:W-:Y:S01]  /*3780*/  ULEA UR8, UR46, UR7, 0x3 ;  /* 0x000000072e087291 */ /* 0x004fe2000f8e18ff */
[----:B---3--:R-:W-:Y:S11]  /*3790*/  @P2 BRA `(.L_x_72) ;  /* 0x00000000000c2947 */ /* 0x008ff60003800000 */
[----:B-1----:R-:W-:Y:S04]  /*37a0*/  SHF.L.U32 R5, R2, 0x1f, RZ ;  /* 0x0000001f02057819 */ /* 0x002fe800000006ff */
[----:B------:R-:W1:Y:S02]  /*37b0*/  SYNCS.PHASECHK.TRANS64.TRYWAIT P0, [UR8], R5 ;  /* 0x00000005ff0075a7 */ /* 0x000e640008001108 */
[----:B-1----:R-:W-:Y:S05]  /*37c0*/  @!P0 BRA `(.L_x_73) ;  /* 0x0000008000dc8947 */ /* 0x002fea0003800000 */
.L_x_72:
[----:B------:R-:W-:Y:S01]  /*37d0*/  UISETP.NE.AND UP0, UPT, UR15, 0x1, UPT ;  /* 0x000000010f00788c */ /* 0x000fe2000bf05270 */
[----:B------:R-:W-:Y:S01]  /*37e0*/  PLOP3.LUT P2, PT, PT, PT, PT, 0x80, 0x8 ;  /* 0x000000000008781c */ /* 0x000fe20003f4f070 */
[----:B------:R-:W-:Y:S02]  /*37f0*/  UIADD3 UR18, UPT, UPT, UR46, 0x1, URZ ;  /* 0x000000012e127890 */ /* 0x000fe4000fffe0ff */
[----:B------:R-:W-:Y:S02]  /*3800*/  ULEA UR32, UR46, UR14, 0xa ;  /* 0x0000000e2e207291 */ /* 0x000fe4000f8e50ff */
[----:B------:R-:W-:Y:S01]  /*3810*/  UISETP.NE.AND UP1, UPT, UR18, 0x5, UPT ;  /* 0x000000051200788c */ /* 0x000fe2000bf25270 */
[----:B------:R-:W-:Y:S01]  /*3820*/  PLOP3.LUT P0, PT, PT, PT, UP0, 0x80, 0x8 ;  /* 0x000000000008781c */ /* 0x000fe20003f0f008 */
[----:B------:R-:W-:Y:S02]  /*3830*/  UIADD3 UR44, UPT, UPT, UR32, 0x2, URZ ;  /* 0x00000002202c7890 */ /* 0x000fe4000fffe0ff */
[----:B------:R-:W-:Y:S02]  /*3840*/  USEL UR31, URZ, 0x1, UP1 ;  /* 0x00000001ff1f7887 */ /* 0x000fe40008800000 */
[----:B------:R-:W-:Y:S02]  /*3850*/  USEL UR18, UR18, URZ, UP1 ;  /* 0x000000ff12127287 */ /* 0x000fe40008800000 */
[----:B------:R-:W-:Y:S02]  /*3860*/  UIADD3 UR40, UPT, UPT, UR32, 0x4, URZ ;  /* 0x0000000420287890 */ /* 0x000fe4000fffe0ff */
[----:B------:R-:W-:Y:S01]  /*3870*/  @UP0 ULEA UR30, UR18, UR7, 0x3 ;  /* 0x00000007121e0291 */ /* 0x000fe2000f8e18ff */
[----:B------:R-:W-:Y:S01]  /*3880*/  LOP3.LUT R2, R2, UR31, RZ, 0x3c, !PT ;  /* 0x0000001f02027c12 */ /* 0x000fe2000f8e3cff */
[----:B------:R-:W-:Y:S02]  /*3890*/  UIADD3 UR36, UPT, UPT, UR32, 0x6, URZ ;  /* 0x0000000620247890 */ /* 0x000fe4000fffe0ff */
[----:B------:R-:W-:Y:S01]  /*38a0*/  UIADD3 UR8, UPT, UPT, UR8, 0x28, URZ ;  /* 0x0000002808087890 */ /* 0x000fe2000fffe0ff */
[----:B-1----:R-:W-:Y:S01]  /*38b0*/  @P0 SHF.L.U32 R0, R2, 0x1f, RZ ;  /* 0x0000001f02000819 */ /* 0x002fe200000006ff */
[----:B------:R-:W-:Y:S02]  /*38c0*/  UIADD3 UR17, UPT, UPT, UR17, 0x1, URZ ;  /* 0x0000000111117890 */ /* 0x000fe4000fffe0ff */
[----:B------:R-:W-:Y:S01]  /*38d0*/  UIADD3 UR15, UPT, UPT, UR15, -0x1, URZ ;  /* 0xffffffff0f0f7890 */ /* 0x000fe2000fffe0ff */
[----:B------:R2:W3:Y:S01]  /*38e0*/  @P0 SYNCS.PHASECHK.TRANS64.TRYWAIT P2, [UR30], R0 ;  /* 0x00000000ff0005a7 */ /* 0x0004e2000804111e */
[----:B------:R-:W-:Y:S02]  /*38f0*/  ULEA UR30, UR46, UR13, 0xa ;  /* 0x0000000d2e1e7291 */ /* 0x000fe4000f8e50ff */
[----:B------:R-:W-:Y:S02]  /*3900*/  UISETP.NE.AND UP0, UPT, UR17, UR16, UPT ;  /* 0x000000101100728c */ /* 0x000fe4000bf05270 */
[----:B------:R-:W-:Y:S02]  /*3910*/  UIADD3 UR42, UPT, UPT, UR30, 0x2, URZ ;  /* 0x000000021e2a7890 */ /* 0x000fe4000fffe0ff */
[----:B------:R-:W-:Y:S02]  /*3920*/  UIADD3 UR38, UPT, UPT, UR30, 0x4, URZ ;  /* 0x000000041e267890 */ /* 0x000fe4000fffe0ff */
[----:B------:R-:W-:Y:S01]  /*3930*/  UIADD3 UR34, UPT, UPT, UR30, 0x6, URZ ;  /* 0x000000061e227890 */ /* 0x000fe2000fffe0ff */
[----:B------:R-:W-:Y:S01]  /*3940*/  UMOV UR33, 0x40004040 ;  /* 0x4000404000217882 */ /* 0x000fe20000000000 */
[----:B------:R-:W-:Y:S01]  /*3950*/  UMOV UR31, 0x40004040 ;  /* 0x40004040001f7882 */ /* 0x000fe20000000000 */
[----:B------:R-:W-:Y:S01]  /*3960*/  UMOV UR45, 0x40004040 ;  /* 0x40004040002d7882 */ /* 0x000fe20000000000 */
[----:B------:R2:W-:Y:S01]  /*3970*/  UTCHMMA.2CTA gdesc[UR30], gdesc[UR32], tmem[UR10], tmem[UR28], idesc[UR29], UP3 ;  /* 0x00ff1c201e0075ea */ /* 0x0005e20009a0000a */
[----:B------:R-:W-:Y:S01]  /*3980*/  UPLOP3.LUT UP3, UPT, UPT, UPT, UPT, 0x80, 0x8 ;  /* 0x000000000008789c */ /* 0x000fe20003f6f070 */
[----:B------:R-:W-:Y:S01]  /*3990*/  UMOV UR43, 0x40004040 ;  /* 0x40004040002b7882 */ /* 0x000fe20000000000 */
[----:B------:R-:W-:Y:S01]  /*39a0*/  UMOV UR41, 0x40004040 ;  /* 0x4000404000297882 */ /* 0x000fe20000000000 */
[----:B------:R2:W-:Y:S01]  /*39b0*/  UTCHMMA.2CTA gdesc[UR42], gdesc[UR44], tmem[UR10], tmem[UR26], idesc[UR27], UPT ;  /* 0x00ff1a2c2a0075ea */ /* 0x0005e2000ba0000a */
[----:B------:R-:W-:Y:S01]  /*39c0*/  UMOV UR39, 0x40004040 ;  /* 0x4000404000277882 */ /* 0x000fe20000000000 */
[----:B------:R-:W-:Y:S01]  /*39d0*/  UMOV UR37, 0x40004040 ;  /* 0x4000404000257882 */ /* 0x000fe20000000000 */
[----:B------:R-:W-:Y:S01]  /*39e0*/  UMOV UR35, 0x40004040 ;  /* 0x4000404000237882 */ /* 0x000fe20000000000 */
[----:B------:R2:W-:Y:S01]  /*39f0*/  UTCHMMA.2CTA gdesc[UR38], gdesc[UR40], tmem[UR10], tmem[UR24], idesc[UR25], UPT ;  /* 0x00ff1828260075ea */ /* 0x0005e2000ba0000a */
[----:B------:R2:W-:Y:S01]  /*3a00*/  UTCHMMA.2CTA gdesc[UR34], gdesc[UR36], tmem[UR10], tmem[UR22], idesc[UR23], UPT ;  /* 0x00ff1624220075ea */ /* 0x0005e2000ba0000a */
[----:B------:R2:W-:Y:S01]  /*3a10*/  UTCBAR.2CTA.MULTICAST [UR8], URZ, UR12 ;  /* 0x000000ff080073e9 */ /* 0x0005e2000820080c */
[----:B------:R-:W-:Y:S01]  /*3a20*/  UMOV UR46, UR18 ;  /* 0x00000012002e7c82 */ /* 0x000fe20008000000 */
[----:B------:R-:W-:Y:S05]  /*3a30*/  BRA.U UP0, `(.L_x_74) ;  /* 0xfffffffd00507547 */ /* 0x000fea000b83ffff */
.L_x_71:
[----:B------:R-:W-:Y:S01]  /*3a40*/  UIADD3 UR9, UPT, UPT, UR9, 0xc0, URZ ;  /* 0x000000c009097890 */ /* 0x000fe2000fffe0ff */
[----:B------:R-:W-:-:S08]  /*3a50*/  UMOV UR17, UR16 ;  /* 0x0000001000117c82 */ /* 0x000fd00008000000 */
[----:B------:R4:W-:Y:S01]  /*3a60*/  UTCBAR.2CTA.MULTICAST [UR9], URZ, UR11 ;  /* 0x000000ff090073e9 */ /* 0x0009e2000820080b */
[----:B------:R-:W-:Y:S02]  /*3a70*/  NOP ;  /* 0x0000000000007918 */ /* 0x000fe40000000000 */
.L_x_69:
[----:B------:R-:W-:Y:S01]  /*3a80*/  UIADD3 UR19, UPT, UPT, UR19, 0x1, URZ ;  /* 0x0000000113137890 */ /* 0x000fe2000fffe0ff */
[----:B------:R-:W-:-:S03]  /*3a90*/  ISETP.NE.AND P0, PT, R8, 0x2, PT ;  /* 0x000000020800780c */ /* 0x000fc60003f05270 */
[----:B------:R-:W-:Y:S01]  /*3aa0*/  UISETP.NE.AND UP0, UPT, UR19, 0x2, UPT ;  /* 0x000000021300788c */ /* 0x000fe2000bf05270 */
[----:B-12---:R-:W-:Y:S02]  /*3ab0*/  SEL R0, RZ, 0x1, P0 ;  /* 0x00000001ff007807 */ /* 0x006fe40000000000 */
[----:B------:R-:W-:Y:S01]  /*3ac0*/  SEL R8, R8, RZ, P0 ;  /* 0x000000ff08087207 */ /* 0x000fe20000000000 */
[----:B------:R-:W-:Y:S01]  /*3ad0*/  USEL UR8, URZ, 0x1, UP0 ;  /* 0x00000001ff087887 */ /* 0x000fe20008000000 */
[----:B------:R-:W-:Y:S01]  /*3ae0*/  LOP3.LUT R3, R3, R0, RZ, 0x3c, !PT ;  /* 0x0000000003037212 */ /* 0x000fe200078e3cff */
[----:B------:R-:W-:-:S04]  /*3af0*/  USEL UR19, UR19, URZ, UP0 ;  /* 0x000000ff13137287 */ /* 0x000fc80008000000 */
[----:B------:R-:W-:Y:S01]  /*3b00*/  LOP3.LUT R9, R9, UR8, RZ, 0x3c, !PT ;  /* 0x0000000809097c12 */ /* 0x000fe2000f8e3cff */
[----:B------:R-:W-:Y:S07]  /*3b10*/  @P1 BRA `(.L_x_75) ;  /* 0xfffffff800881947 */ /* 0x000fee000383ffff */
[----:B------:R-:W1:Y:S01]  /*3b20*/  S2UR UR6, SR_CgaCtaId ;  /* 0x00000000000679c3 */ /* 0x000e620000008800 */
[----:B------:R-:W-:Y:S01]  /*3b30*/  ELECT P0, URZ, PT ;  /* 0x0000000000ff782f */ /* 0x000fe20003800000 */
[----:B------:R-:W-:Y:S01]  /*3b40*/  HFMA2 R0, -RZ, RZ, 0, 5.9604644775390625e-08 ;  /* 0x00000001ff007431 */ /* 0x000fe200000001ff */
[----:B------:R-:W-:-:S05]  /*3b50*/  UMOV UR8, 0x40 ;  /* 0x0000004000087882 */ /* 0x000fca0000000000 */
[----:B------:R-:W-:Y:S01]  /*3b60*/  UVIRTCOUNT.DEALLOC.SMPOOL 0x80 ;  /* 0x000000800000784c */ /* 0x000fe20000000000 */
[----:B------:R-:W-:Y:S02]  /*3b70*/  UISETP.NE.AND UP0, UPT, UR5, URZ, UPT ;  /* 0x000000ff0500728c */ /* 0x000fe4000bf05270 */
[----:B-1----:R-:W-:-:S09]  /*3b80*/  ULEA UR6, UR6, UR8, 0x18 ;  /* 0x0000000806067291 */ /* 0x002fd2000f8ec0ff */
[----:B------:R1:W-:Y:S01]  /*3b90*/  @P0 STS.U8 [UR6+0x1c], R0 ;  /* 0x00001c00ff000988 */ /* 0x0003e20008000006 */
[----:B------:R-:W-:Y:S05]  /*3ba0*/  BRA.U UP0, `(.L_x_76) ;  /* 0x0000000100587547 */ /* 0x000fea000b800000 */
[----:B------:R-:W-:Y:S01]  /*3bb0*/  UIADD3 UR8, UPT, UPT, UR7, 0xd0, URZ ;  /* 0x000000d007087890 */ /* 0x000fe2000fffe0ff */
[----:B------:R-:W-:-:S03]  /*3bc0*/  SHF.L.U32 R3, R9, 0x1f, RZ ;  /* 0x0000001f09037819 */ /* 0x000fc600000006ff */
[----:B------:R-:W-:-:S09]  /*3bd0*/  ULEA UR5, UR19, UR8, 0x3 ;  /* 0x0000000813057291 */ /* 0x000fd2000f8e18ff */
[----:B------:R-:W2:Y:S02]  /*3be0*/  SYNCS.PHASECHK.TRANS64.TRYWAIT P0, [UR5], R3 ;  /* 0x00000003ff0075a7 */ /* 0x000ea40008001105 */
[----:B--2---:R-:W-:Y:S05]  /*3bf0*/  @!P0 BRA `(.L_x_77) ;  /* 0x0000007c00e88947 */ /* 0x004fea0003800000 */
.L_x_174:
[----:B----4-:R-:W-:-:S04]  /*3c00*/  UIADD3 UR9, UPT, UPT, UR19, 0x1, URZ ;  /* 0x0000000113097890 */ /* 0x010fc8000fffe0ff */
[----:B------:R-:W-:-:S04]  /*3c10*/  UISETP.NE.AND UP1, UPT, UR9, 0x2, UPT ;  /* 0x000000020900788c */ /* 0x000fc8000bf25270 */
[----:B------:R-:W-:Y:S02]  /*3c20*/  USEL UR5, URZ, 0x1, UP1 ;  /* 0x00000001ff057887 */ /* 0x000fe40008800000 */
[----:B------:R-:W-:-:S04]  /*3c30*/  USEL UR9, UR9, URZ, UP1 ;  /* 0x000000ff09097287 */ /* 0x000fc80008800000 */
[----:B------:R-:W-:Y:S01]  /*3c40*/  ULEA UR9, UR9, UR8, 0x3 ;  /* 0x0000000809097291 */ /* 0x000fe2000f8e18ff */
[----:B-1----:R-:W-:-:S04]  /*3c50*/  LOP3.LUT R3, R9, UR5, RZ, 0x3c, !PT ;  /* 0x0000000509037c12 */ /* 0x002fc8000f8e3cff */
[----:B------:R-:W-:Y:S01]  /*3c60*/  SHF.L.U32 R3, R3, 0x1f, RZ ;  /* 0x0000001f03037819 */ /* 0x000fe200000006ff */
[----:B------:R-:W-:-:S04]  /*3c70*/  IMAD.U32 R0, RZ, RZ, UR9 ;  /* 0x00000009ff007e24 */ /* 0x000fc8000f8e00ff */
[----:B------:R1:W2:Y:S03]  /*3c80*/  SYNCS.PHASECHK.TRANS64.TRYWAIT P0, [R0+URZ], R3 ;  /* 0x00000003000075a7 */ /* 0x0002a600080011ff */
[----:B--2---:R-:W-:Y:S05]  /*3c90*/  @!P0 NANOSLEEP.SYNCS 0x989680 ;  /* 0x009896800000895d */ /* 0x004fea0003900000 */
[----:B------:R-:W2:Y:S02]  /*3ca0*/  @!P0 SYNCS.PHASECHK.TRANS64 P0, [R0+URZ], R3 ;  /* 0x00000003000085a7 */ /* 0x000ea400080010ff */
[----:B--2---:R-:W-:Y:S05]  /*3cb0*/  @P0 BRA `(.L_x_78) ;  /* 0x0000000000200947 */ /* 0x004fea0003800000 */
.L_x_79:
[----:B--2---:R2:W4:Y:S02]  /*3cc0*/  SYNCS.PHASECHK.TRANS64.TRYWAIT P0, [R0+URZ], R3 ;  /* 0x00000003000075a7 */ /* 0x00452400080011ff */
[----:B----4-:R-:W-:Y:S05]  /*3cd0*/  @!P0 NANOSLEEP.SYNCS 0x989680 ;  /* 0x009896800000895d */ /* 0x010fea0003900000 */
[----:B------:R-:W4:Y:S02]  /*3ce0*/  @!P0 SYNCS.PHASECHK.TRANS64 P0, [R0+URZ], R3 ;  /* 0x00000003000085a7 */ /* 0x000f2400080010ff */
[----:B----4-:R-:W-:Y:S05]  /*3cf0*/  @!P0 BRA `(.L_x_79) ;  /* 0xfffffffc00f08947 */ /* 0x010fea000383ffff */
[----:B------:R-:W-:Y:S05]  /*3d00*/  BRA `(.L_x_78) ;  /* 0x00000000000c7947 */ /* 0x000fea0003800000 */
.L_x_76:
[----:B------:R-:W-:-:S04]  /*3d10*/  UIADD3 UR5, UPT, UPT, UR7, 0x100, URZ ;  /* 0x0000010007057890 */ /* 0x000fc8000fffe0ff */
[----:B------:R-:W-:-:S09]  /*3d20*/  UPRMT UR5, UR4, 0x654, UR5 ;  /* 0x0000065404057896 */ /* 0x000fd20008000005 */
[----:B------:R-:W-:Y:S03]  /*3d30*/  SYNCS.ARRIVE.TRANS64.RED.A1T0 RZ, [UR5], RZ ;  /* 0x000000ffffff79a7 */ /* 0x000fe60008100405 */
.L_x_78:
[----:B-12---:R-:W-:Y:S01]  /*3d40*/  SHF.L.U32 R3, RZ, 0x1f, RZ ;  /* 0x0000001fff037819 */ /* 0x006fe200000006ff */
[----:B------:R-:W-:Y:S01]  /*3d50*/  UIADD3 UR5, UPT, UPT, UR7, 0x100, URZ ;  /* 0x0000010007057890 */ /* 0x000fe2000fffe0ff */
[----:B------:R-:W-:Y:S02]  /*3d60*/  PLOP3.LUT P0, PT, PT, PT, UP0, 0x80, 0x8 ;  /* 0x000000000008781c */ /* 0x000fe40003f0f008 */
[----:B------:R-:W1:Y:S02]  /*3d70*/  SYNCS.PHASECHK.TRANS64.TRYWAIT P1, [UR7+0x100], R3 ;  /* 0x00010003ff0075a7 */ /* 0x000e640008021107 */
[----:B-1----:R-:W-:Y:S09]  /*3d80*/  @!P1 BRA `(.L_x_80) ;  /* 0x0000007c009c9947 */ /* 0x002ff20003800000 */
.L_x_176:
[----:B------:R-:W-:Y:S01]  /*3d90*/  @!UP0 UPRMT UR5, UR4, 0x654, UR5 ;  /* 0x0000065404058896 */ /* 0x000fe20008000005 */
[----:B------:R-:W-:Y:S02]  /*3da0*/  UMOV UR8, 0xffff ;  /* 0x0000ffff00087882 */ /* 0x000fe40000000000 */
[----:B------:R-:W-:-:S06]  /*3db0*/  UMOV UR4, 0x1 ;  /* 0x0000000100047882 */ /* 0x000fcc0000000000 */
[----:B------:R-:W-:Y:S01]  /*3dc0*/  @!P0 SYNCS.ARRIVE.TRANS64.RED.A1T0 RZ, [UR5], RZ ;  /* 0x000000ffffff89a7 */ /* 0x000fe20008100405 */
[----:B------:R-:W-:Y:S01]  /*3dd0*/  NOP ;  /* 0x0000000000007918 */ /* 0x000fe20000000000 */
[----:B-1----:R-:W1:Y:S01]  /*3de0*/  LDS R0, [UR6+0x14] ;  /* 0x00001406ff007984 */ /* 0x002e620008000800 */
[----:B------:R-:W-:-:S04]  /*3df0*/  ULOP3.LUT UR5, UR21, 0xffff, URZ, 0xc0, !UPT ;  /* 0x0000ffff15057892 */ /* 0x000fc8000f8ec0ff */
[----:B------:R-:W-:-:S04]  /*3e00*/  USHF.R.U32.HI UR5, URZ, 0x5, UR5 ;  /* 0x00000005ff057899 */ /* 0x000fc80008011605 */
[----:B------:R-:W-:Y:S02]  /*3e10*/  USHF.L.U32 UR8, UR8, UR5, URZ ;  /* 0x0000000508087299 */ /* 0x000fe400080006ff */
[----:B------:R-:W-:-:S04]  /*3e20*/  USHF.L.U32 UR4, UR4, UR5, URZ ;  /* 0x0000000504047299 */ /* 0x000fc800080006ff */
[----:B-1----:R-:W-:-:S04]  /*3e30*/  LOP3.LUT R0, R0, UR8, RZ, 0xc0, !PT ;  /* 0x0000000800007c12 */ /* 0x002fc8000f8ec0ff */
[----:B------:R-:W-:-:S13]  /*3e40*/  ISETP.NE.AND P0, PT, R0, UR8, PT ;  /* 0x0000000800007c0c */ /* 0x000fda000bf05270 */
[----:B------:R-:W-:Y:S05]  /*3e50*/  @P0 BRA `(.L_x_81) ;  /* 0x0000000000580947 */ /* 0x000fea0003800000 */
[----:B------:R-:W1:Y:S02]  /*3e60*/  LDS R0, [UR6+0x18] ;  /* 0x00001806ff007984 */ /* 0x000e640008000800 */
[----:B-1----:R-:W-:-:S04]  /*3e70*/  LOP3.LUT R0, R0, UR4, RZ, 0xc0, !PT ;  /* 0x0000000400007c12 */ /* 0x002fc8000f8ec0ff */
[----:B------:R-:W-:-:S13]  /*3e80*/  ISETP.NE.AND P0, PT, R0, UR4, PT ;  /* 0x0000000400007c0c */ /* 0x000fda000bf05270 */
[----:B------:R-:W-:Y:S05]  /*3e90*/  @P0 BRA `(.L_x_82) ;  /* 0x00000000003c0947 */ /* 0x000fea0003800000 */
[----:B------:R-:W1:Y:S01]  /*3ea0*/  S2R R2, SR_LANEID ;  /* 0x0000000000027919 */ /* 0x000e620000000000 */
[----:B------:R-:W-:Y:S01]  /*3eb0*/  ULOP3.LUT UR8, URZ, UR8, URZ, 0x33, !UPT ;  /* 0x00000008ff087292 */ /* 0x000fe2000f8e33ff */
[----:B------:R-:W-:Y:S01]  /*3ec0*/  LOP3.LUT R4, RZ, UR4, RZ, 0x33, !PT ;  /* 0x00000004ff047c12 */ /* 0x000fe2000f8e33ff */
[----:B------:R-:W-:Y:S02]  /*3ed0*/  VOTEU.ANY UR7, UPT, PT ;  /* 0x0000000000077886 */ /* 0x000fe400038e0100 */
[----:B------:R-:W-:Y:S01]  /*3ee0*/  UFLO.U32 UR7, UR7 ;  /* 0x00000007000772bd */ /* 0x000fe200080e0000 */
[----:B------:R-:W2:Y:S01]  /*3ef0*/  REDUX UR4, R4 ;  /* 0x00000000040473c4 */ /* 0x000ea20000000000 */
[----:B------:R-:W-:-:S06]  /*3f00*/  IMAD.U32 R0, RZ, RZ, UR8 ;  /* 0x00000008ff007e24 */ /* 0x000fcc000f8e00ff */
[----:B------:R1:W-:Y:S01]  /*3f10*/  UTCATOMSWS.AND URZ, UR8 ;  /* 0x0000000800ff79e3 */ /* 0x0003e20008000000 */
[----:B------:R-:W3:Y:S01]  /*3f20*/  REDUX UR5, R0 ;  /* 0x00000000000573c4 */ /* 0x000ee20000000000 */
[----:B-1----:R-:W-:Y:S01]  /*3f30*/  ISETP.EQ.U32.AND P0, PT, R2, UR7, PT ;  /* 0x0000000702007c0c */ /* 0x002fe2000bf02070 */
[----:B--2---:R-:W-:Y:S01]  /*3f40*/  IMAD.U32 R2, RZ, RZ, UR4 ;  /* 0x00000004ff027e24 */ /* 0x004fe2000f8e00ff */
[----:B---3--:R-:W-:-:S11]  /*3f50*/  MOV R3, UR5 ;  /* 0x0000000500037c02 */ /* 0x008fd60008000f00 */
[----:B------:R1:W-:Y:S04]  /*3f60*/  @P0 ATOMS.AND RZ, [UR6+0x14], R3 ;  /* 0x00001403ffff098c */ /* 0x0003e8000a800006 */
[----:B------:R1:W-:Y:S01]  /*3f70*/  @P0 ATOMS.AND RZ, [UR6+0x18], R2 ;  /* 0x00001802ffff098c */ /* 0x0003e2000a800006 */
[----:B------:R-:W-:Y:S05]  /*3f80*/  BRA `(.L_x_83) ;  /* 0x0000000000147947 */ /* 0x000fea0003800000 */
.L_x_82:
[----:B------:R-:W-:Y:S02]  /*3f90*/  MOV R2, 0x3fb0 ;  /* 0x00003fb000027802 */ /* 0x000fe40000000f00 */
[----:B---345:R-:W-:Y:S05]  /*3fa0*/  CALL.REL.NOINC `($__internal_0_$__cuda_sm10x_tcgen05_guardrail_trap_col_being_dealloced_not_returned_by_alloc) ;  /* 0x00000080007c7944 */ /* 0x038fea0003c00000 */
[----:B------:R-:W-:Y:S05]  /*3fb0*/  BRA `(.L_x_83) ;  /* 0x0000000000087947 */ /* 0x000fea0003800000 */
.L_x_81:
[----:B------:R-:W-:Y:S02]  /*3fc0*/  MOV R2, 0x3fe0 ;  /* 0x00003fe000027802 */ /* 0x000fe40000000f00 */
[----:B---345:R-:W-:Y:S05]  /*3fd0*/  CALL.REL.NOINC `($__internal_2_$__cuda_sm10x_tcgen05_guardrail_trap_unallocated_columns_being_dealloced) ;  /* 0x0000008000887944 */ /* 0x038fea0003c00000 */
.L_x_83:
[----:B------:R-:W-:Y:S01]  /*3fe0*/  NOP ;  /* 0x0000000000007918 */ /* 0x000fe20000000000 */
[----:B----4-:R-:W-:Y:S05]  /*3ff0*/  EXIT ;  /* 0x000000000000794d */ /* 0x010fea0003800000 */
.L_x_56:
[----:B------:R-:W-:-:S09]  /*4000*/  UISETP.NE.OR UP5, UPT, UR10, 0x3, UP5 ;  /* 0x000000030a00788c */ /* 0x000fd2000afa5670 */
[----:B------:R-:W-:Y:S05]  /*4010*/  BRA.U UP5, `(.L_x_84) ;  /* 0x0000001105147547 */ /* 0x000fea000b800000 */
[----:B------:R-:W1:Y:S01]  /*4020*/  LDC R0, c[0x0][0xb30] ;  /* 0x0002cc00ff007b82 */ /* 0x000e620000000800 */
[----:B------:R-:W2:Y:S01]  /*4030*/  LDCU.64 UR8, c[0x0][0x888] ;  /* 0x00011100ff0877ac */ /* 0x000ea20008000a00 */
[----:B------:R-:W-:Y:S02]  /*4040*/  HFMA2 R29, -RZ, RZ, 0, 0 ;  /* 0x00000000ff1d7431 */ /* 0x000fe400000001ff */
[----:B------:R-:W-:Y:S01]  /*4050*/  IMAD.MOV.U32 R31, RZ, RZ, 0x1 ;  /* 0x00000001ff1f7424 */ /* 0x000fe200078e00ff */
[----:B------:R-:W-:Y:S01]  /*4060*/  MOV R23, 0x4000 ;  /* 0x0000400000177802 */ /* 0x000fe20000000f00 */
[----:B------:R-:W3:Y:S01]  /*4070*/  LDCU.64 UR4, c[0x0][0x890] ;  /* 0x00011200ff0477ac */ /* 0x000ee20008000a00 */
[----:B------:R-:W-:Y:S01]  /*4080*/  IMAD.MOV.U32 R30, RZ, RZ, RZ ;  /* 0x000000ffff1e7224 */ /* 0x000fe200078e00ff */
[----:B------:R-:W4:Y:S01]  /*4090*/  LDC R19, c[0x0][0x370] ;  /* 0x0000dc00ff137b82 */ /* 0x000f220000000800 */
[----:B------:R-:W-:Y:S01]  /*40a0*/  UMOV UR7, 0x400 ;  /* 0x0000040000077882 */ /* 0x000fe20000000000 */
[----:B------:R-:W-:-:S02]  /*40b0*/  UPLOP3.LUT UP1, UPT, UPT, UPT, UPT, 0x40, 0x4 ;  /* 0x000000000004789c */ /* 0x000fc40003f2e870 */
[----:B------:R-:W-:-:S04]  /*40c0*/  ULEA UR7, UR37, UR7, 0x18 ;  /* 0x0000000725077291 */ /* 0x000fc8000f8ec0ff */
[----:B------:R-:W4:Y:S01]  /*40d0*/  LDC R2, c[0x0][0xb0c] ;  /* 0x0002c300ff027b82 */ /* 0x000f220000000800 */
[----:B------:R-:W-:Y:S02]  /*40e0*/  UIADD3 UR13, UPT, UPT, UR7, 0x68, URZ ;  /* 0x00000068070d7890 */ /* 0x000fe4000fffe0ff */
[----:B--2---:R-:W-:Y:S02]  /*40f0*/  UISETP.NE.U32.AND UP2, UPT, UR8, URZ, UPT ;  /* 0x000000ff0800728c */ /* 0x004fe4000bf45070 */
[----:B------:R-:W-:Y:S02]  /*4100*/  UIADD3 UR33, UPT, UPT, UR7, 0x50, URZ ;  /* 0x0000005007217890 */ /* 0x000fe4000fffe0ff */
[----:B---3--:R-:W-:Y:S01]  /*4110*/  UISETP.NE.U32.AND UP3, UPT, UR4, URZ, UPT ;  /* 0x000000ff0400728c */ /* 0x008fe2000bf65070 */
[----:B------:R-:W2:Y:S01]  /*4120*/  LDC R18, c[0x0][0xb20] ;  /* 0x0002c800ff127b82 */ /* 0x000ea20000000800 */
[----:B-1----:R-:W-:Y:S01]  /*4130*/  ISETP.NE.AND P1, PT, R0, 0x1, PT ;  /* 0x000000010000780c */ /* 0x002fe20003f25270 */
[----:B------:R-:W-:-:S02]  /*4140*/  UISETP.NE.AND.EX UP2, UPT, UR9, URZ, UPT, UP2 ;  /* 0x000000ff0900728c */ /* 0x000fc4000bf45320 */
[----:B------:R-:W-:Y:S02]  /*4150*/  UIADD3 UR25, UPT, UPT, UR7, 0x58, URZ ;  /* 0x0000005807197890 */ /* 0x000fe4000fffe0ff */
[----:B------:R-:W-:Y:S02]  /*4160*/  UIADD3 UR17, UPT, UPT, UR7, 0x60, URZ ;  /* 0x0000006007117890 */ /* 0x000fe4000fffe0ff */
[----:B------:R-:W1:Y:S01]  /*4170*/  LDC.64 R32, c[0x0][0x348] ;  /* 0x0000d200ff207b82 */ /* 0x000e620000000a00 */
[----:B------:R-:W-:Y:S02]  /*4180*/  UPRMT UR13, UR37, 0x654, UR13 ;  /* 0x00000654250d7896 */ /* 0x000fe4000800000d */
[----:B------:R-:W-:-:S05]  /*4190*/  UISETP.NE.AND.EX UP3, UPT, UR5, URZ, UPT, UP3 ;  /* 0x000000ff0500728c */ /* 0x000fca000bf65330 */
[----:B------:R-:W3:Y:S08]  /*41a0*/  LDC.64 R16, c[0x0][0xb10] ;  /* 0x0002c400ff107b82 */ /* 0x000ef00000000a00 */
[----:B------:R-:W1:Y:S08]  /*41b0*/  LDC.64 R6, c[0x0][0xb18] ;  /* 0x0002c600ff067b82 */ /* 0x000e700000000a00 */
[----:B------:R-:W1:Y:S08]  /*41c0*/  LDC.64 R4, c[0x0][0xb28] ;  /* 0x0002ca00ff047b82 */ /* 0x000e700000000a00 */
[----:B--2-4-:R-:W1:Y:S02]  /*41d0*/  LDC R22, c[0x0][0x374] ;  /* 0x0000dd00ff167b82 */ /* 0x014e640000000800 */
.L_x_95:
[C---:B------:R-:W-:Y:S02]  /*41e0*/  LEA R0, R30.reuse, UR7, 0x3 ;  /* 0x000000071e007c11 */ /* 0x040fe4000f8e18ff */
[----:B------:R-:W-:Y:S02]  /*41f0*/  SHF.L.U32 R3, R29, 0x1f, RZ ;  /* 0x0000001f1d037819 */ /* 0x000fe400000006ff */
[----:B------:R-:W-:Y:S02]  /*4200*/  LEA R24, R30, UR7, 0x4 ;  /* 0x000000071e187c11 */ /* 0x000fe4000f8e20ff */
[----:B--2---:R-:W2:Y:S02]  /*4210*/  SYNCS.PHASECHK.TRANS64.TRYWAIT P0, [R0+URZ+0xa0], R3 ;  /* 0x0000a003000075a7 */ /* 0x004ea400080011ff */
[----:B--2---:R-:W-:Y:S05]  /*4220*/  @!P0 BRA `(.L_x_85) ;  /* 0x00000078008c8947 */ /* 0x004fea0003800000 */
.L_x_177:
[----:B------:R-:W-:Y:S01]  /*4230*/  ISETP.GE.AND P0, PT, R72, 0x1, PT ;  /* 0x000000014800780c */ /* 0x000fe20003f06270 */
[----:B------:R-:W4:Y:S01]  /*4240*/  LDS.128 R24, [R24+0x110] ;  /* 0x0001100018187984 */ /* 0x000f220000000c00 */
[----:B--2---:R-:W-:Y:S01]  /*4250*/  VIADD R0, R0, 0xb0 ;  /* 0x000000b000007836 */ /* 0x004fe20000000000 */
[----:B------:R-:W-:Y:S01]  /*4260*/  @!PT LDS RZ, [RZ] ;  /* 0x00000000fffff984 */ /* 0x000fe20000000800 */
[----:B------:R-:W-:Y:S01]  /*4270*/  @!PT LDS RZ, [RZ] ;  /* 0x00000000fffff984 */ /* 0x000fe20000000800 */
[----:B------:R-:W-:Y:S01]  /*4280*/  @!PT LDS RZ, [RZ] ;  /* 0x00000000fffff984 */ /* 0x000fe20000000800 */
[----:B------:R-:W-:Y:S01]  /*4290*/  @!PT LDS RZ, [RZ] ;  /* 0x00000000fffff984 */ /* 0x000fe20000000800 */
[----:B------:R2:W-:Y:S06]  /*42a0*/  MEMBAR.ALL.CTA ;  /* 0x0000000000007992 */ /* 0x0005ec0000008000 */
[----:B--2---:R-:W2:Y:S01]  /*42b0*/  FENCE.VIEW.ASYNC.S ;  /* 0x00000000000073c6 */ /* 0x004ea20000000000 */
[----:B------:R-:W-:Y:S04]  /*42c0*/  PRMT R0, RZ, 0x654, R0 ;  /* 0x00000654ff007816 */ /* 0x000fe80000000000 */
[----:B--2---:R2:W-:Y:S01]  /*42d0*/  SYNCS.ARRIVE.TRANS64.RED.A1T0 RZ, [R0+URZ], RZ ;  /* 0x000000ff00ff79a7 */ /* 0x0045e200081004ff */
[----:B----4-:R-:W-:Y:S11]  /*42e0*/  LOP3.LUT P3, RZ, R26, 0x1, RZ, 0xc0, !PT ;  /* 0x000000011aff7812 */ /* 0x010ff6000786c0ff */
[----:B------:R-:W-:Y:S02]  /*42f0*/  @!UPT UIADD3 URZ, UPT, UPT, URZ, URZ, URZ ;  /* 0x000000fffffff290 */ /* 0x000fe4000fffe0ff */
[----:B------:R-:W-:Y:S02]  /*4300*/  @P3 MOV R13, R24 ;  /* 0x00000018000d3202 */ /* 0x000fe40000000f00 */
[----:B------:R-:W-:Y:S01]  /*4310*/  @P3 LOP3.LUT R8, R25, 0xffff, RZ, 0xc0, !PT ;  /* 0x0000ffff19083812 */ /* 0x000fe200078ec0ff */
[----:B--2---:R-:W-:Y:S06]  /*4320*/  @!P0 BRA `(.L_x_86) ;  /* 0x0000000000a48947 */ /* 0x004fec0003800000 */
[----:B-1----:R-:W-:Y:S01]  /*4330*/  IMAD.HI.U32 R35, R22, R7, RZ ;  /* 0x0000000716237227 */ /* 0x002fe200078e00ff */
[----:B------:R-:W-:Y:S02]  /*4340*/  ISETP.NE.AND P0, PT, R6, 0x1, PT ;  /* 0x000000010600780c */ /* 0x000fe40003f05270 */
[----:B------:R-:W-:Y:S01]  /*4350*/  ISETP.NE.AND P2, PT, R72, 0x1, PT ;  /* 0x000000014800780c */ /* 0x000fe20003f45270 */
[----:B---3--:R-:W-:Y:S01]  /*4360*/  IMAD.HI.U32 R34, R19, R16, RZ ;  /* 0x0000001013227227 */ /* 0x008fe200078e00ff */
[----:B------:R-:W-:Y:S02]  /*4370*/  SHF.R.U32.HI R35, RZ, R18, R35 ;  /* 0x00000012ff237219 */ /* 0x000fe40000011623 */
[----:B------:R-:W-:Y:S01]  /*4380*/  ISETP.NE.AND P4, PT, R2, 0x1, PT ;  /* 0x000000010200780c */ /* 0x000fe20003f85270 */
[----:B------:R-:W-:Y:S01]  /*4390*/  IMAD.HI.U32 R36, R13, R16, RZ ;  /* 0x000000100d247227 */ /* 0x000fe200078e00ff */
[----:B------:R-:W-:Y:S02]  /*43a0*/  SHF.R.U32.HI R34, RZ, R17, R34 ;  /* 0x00000011ff227219 */ /* 0x000fe40000011622 */
[----:B------:R-:W-:Y:S01]  /*43b0*/  SEL R3, R22, R35, !P0 ;  /* 0x0000002316037207 */ /* 0x000fe20004000000 */
[C---:B------:R-:W-:Y:S01]  /*43c0*/  IMAD.HI.U32 R35, R8.reuse, R7, RZ ;  /* 0x0000000708237227 */ /* 0x040fe200078e00ff */
[----:B------:R-:W-:Y:S02]  /*43d0*/  SEL R11, R19, R34, !P4 ;  /* 0x00000022130b7207 */ /* 0x000fe40006000000 */
[----:B------:R-:W-:Y:S01]  /*43e0*/  SHF.R.U32.HI R36, RZ, R17, R36 ;  /* 0x00000011ff247219 */ /* 0x000fe20000011624 */
[----:B------:R-:W-:Y:S01]  /*43f0*/  IMAD.HI.U32 R38, R3, R4, RZ ;  /* 0x0000000403267227 */ /* 0x000fe200078e00ff */
[----:B------:R-:W-:Y:S03]  /*4400*/  SHF.R.U32.HI R35, RZ, R18, R35 ;  /* 0x00000012ff237219 */ /* 0x000fe60000011623 */
[----:B------:R-:W-:Y:S01]  /*4410*/  IMAD.HI.U32 R34, R11, R4, RZ ;  /* 0x000000040b227227 */ /* 0x000fe200078e00ff */
[----:B------:R-:W-:Y:S02]  /*4420*/  @P2 SHF.R.U32.HI R3, RZ, R5, R38 ;  /* 0x00000005ff032219 */ /* 0x000fe40000011626 */
[----:B------:R-:W-:Y:S02]  /*4430*/  SEL R9, R8, R35, !P0 ;  /* 0x0000002308097207 */ /* 0x000fe40004000000 */
[----:B------:R-:W-:Y:S01]  /*4440*/  @P2 SHF.R.U32.HI R11, RZ, R5, R34 ;  /* 0x00000005ff0b2219 */ /* 0x000fe20000011622 */
[C---:B------:R-:W-:Y:S01]  /*4450*/  IMAD R10, R72.reuse, R3, RZ ;  /* 0x00000003480a7224 */ /* 0x040fe200078e02ff */
[----:B------:R-:W-:Y:S01]  /*4460*/  SEL R3, R13, R36, !P4 ;  /* 0x000000240d037207 */ /* 0x000fe20006000000 */
[C---:B------:R-:W-:Y:S03]  /*4470*/  IMAD.HI.U32 R14, R9.reuse, R4, RZ ;  /* 0x00000004090e7227 */ /* 0x040fe600078e00ff */
[----:B------:R-:W-:Y:S01]  /*4480*/  ISETP.GE.AND P0, PT, R9, R10, PT ;  /* 0x0000000a0900720c */ /* 0x000fe20003f06270 */
[C---:B------:R-:W-:Y:S01]  /*4490*/  IMAD R12, R72.reuse, R11, RZ ;  /* 0x0000000b480c7224 */ /* 0x040fe200078e02ff */
[-C--:B------:R-:W-:Y:S04]  /*44a0*/  SHF.R.U32.HI R14, RZ, R5.reuse, R14 ;  /* 0x00000005ff0e7219 */ /* 0x080fe8000001160e */
[----:B------:R-:W-:Y:S02]  /*44b0*/  ISETP.GE.OR P0, PT, R3, R12, P0 ;  /* 0x0000000c0300720c */ /* 0x000fe40000706670 */
[----:B------:R-:W-:Y:S05]  /*44c0*/  SEL R15, R9, R14, !P2 ;  /* 0x0000000e090f7207 */ /* 0x000fea0005000000 */
[----:B------:R-:W-:Y:S04]  /*44d0*/  IMAD.MOV R14, RZ, RZ, -R15 ;  /* 0x000000ffff0e7224 */ /* 0x000fe800078e0a0f */
[----:B------:R-:W-:Y:S02]  /*44e0*/  IMAD R14, R72, R14, R9 ;  /* 0x0000000e480e7224 */ /* 0x000fe400078e0209 */
[C---:B------:R-:W-:Y:S05]  /*44f0*/  @!P0 IMAD.HI.U32 R10, R3.reuse, R4, RZ ;  /* 0x00000004030a8227 */ /* 0x040fea00078e00ff */
[----:B------:R-:W-:Y:S04]  /*4500*/  @!P0 SHF.R.U32.HI R10, RZ, R5, R10 ;  /* 0x00000005ff0a8219 */ /* 0x000fe8000001160a */
[----:B------:R-:W-:Y:S01]  /*4510*/  @!P0 SEL R0, R3, R10, !P2 ;  /* 0x0000000a03008207 */ /* 0x000fe20005000000 */
[----:B------:R-:W-:Y:S03]  /*4520*/  IMAD.MOV R10, RZ, RZ, -R3 ;  /* 0x000000ffff0a7224 */ /* 0x000fe600078e0a03 */
[----:B------:R-:W-:Y:S01]  /*4530*/  @!P0 IADD3 R15, PT, PT, R15, -R0, RZ ;  /* 0x800000000f0f8210 */ /* 0x000fe20007ffe0ff */
[----:B------:R-:W-:Y:S01]  /*4540*/  @!P0 IMAD R0, R11, R14, R0 ;  /* 0x0000000e0b008224 */ /* 0x000fe200078e0200 */
[----:B------:R-:W-:Y:S01]  /*4550*/  IADD3 R11, PT, PT, -R9, RZ, RZ ;  /* 0x000000ff090b7210 */ /* 0x000fe20007ffe1ff */
[----:B------:R-:W-:Y:S02]  /*4560*/  IMAD R13, R2, R10, R13 ;  /* 0x0000000a020d7224 */ /* 0x000fe400078e020d */
[----:B------:R-:W-:Y:S02]  /*4570*/  @!P0 IMAD R9, R15, R72, R3 ;  /* 0x000000480f098224 */ /* 0x000fe400078e0203 */
[----:B------:R-:W-:Y:S02]  /*4580*/  @!P0 IMAD.MOV.U32 R3, RZ, RZ, R0 ;  /* 0x000000ffff038224 */ /* 0x000fe400078e0000 */
[----:B------:R-:W-:Y:S02]  /*4590*/  IMAD R8, R6, R11, R8 ;  /* 0x0000000b06087224 */ /* 0x000fe400078e0208 */
[----:B------:R-:W-:Y:S02]  /*45a0*/  IMAD R13, R3, R2, R13 ;  /* 0x00000002030d7224 */ /* 0x000fe400078e020d */
[----:B------:R-:W-:Y:S02]  /*45b0*/  IMAD R8, R9, R6, R8 ;  /* 0x0000000609087224 */ /* 0x000fe400078e0208 */
.L_x_86:
[----:B------:R-:W-:Y:S05]  /*45c0*/  BRA.U UP1, `(.L_x_87) ;  /* 0x0000000101107547 */ /* 0x000fea000b800000 */
[----:B------:R-:W-:Y:S04]  /*45d0*/  MOV R0, UR6 ;  /* 0x0000000600007c02 */ /* 0x000fe80008000f00 */
[----:B------:R-:W-:Y:S04]  /*45e0*/  SHF.L.U32 R3, R0, 0x1f, RZ ;  /* 0x0000001f00037819 */ /* 0x000fe800000006ff */
[----:B------:R-:W2:Y:S02]  /*45f0*/  SYNCS.PHASECHK.TRANS64.TRYWAIT P0, [UR7+0x98], R3 ;  /* 0x00009803ff0075a7 */ /* 0x000ea40008001107 */
[----:B--2---:R-:W-:Y:S05]  /*4600*/  @!P0 BRA `(.L_x_88) ;  /* 0x0000007400a88947 */ /* 0x004fea0003800000 */
.L_x_87:
[----:B------:R-:W-:Y:S02]  /*4610*/  R2UR UR35, R21 ;  /* 0x00000000152372ca */ /* 0x000fe400000e0000 */
[----:B------:R-:W-:Y:S02]  /*4620*/  R2UR UR34, R20 ;  /* 0x00000000142272ca */ /* 0x000fe400000e0000 */
[----:B------:R-:W-:Y:S02]  /*4630*/  ISETP.NE.U32.AND P2, PT, RZ, UR4, PT ;  /* 0x00000004ff007c0c */ /* 0x000fe4000bf45070 */
[----:B------:R-:W-:Y:S02]  /*4640*/  SHF.L.U32 R12, R31, 0x1f, RZ ;  /* 0x0000001f1f0c7819 */ /* 0x000fe400000006ff */
[----:B------:R-:W-:Y:S05]  /*4650*/  ISETP.NE.AND.EX P2, PT, RZ, UR5, PT, P2 ;  /* 0x00000005ff007c0c */ /* 0x000fea000bf45320 */
[----:B------:R-:W-:Y:S02]  /*4660*/  USHF.L.U32 UR35, UR35, 0x7, URZ ;  /* 0x0000000723237899 */ /* 0x000fe400080006ff */
[----:B------:R-:W-:Y:S01]  /*4670*/  USHF.L.U32 UR34, UR34, 0x8, URZ ;  /* 0x0000000822227899 */ /* 0x000fe200080006ff */
[----:B------:R-:W-:Y:S11]  /*4680*/  BRA.U !UP3, `(.L_x_89) ;  /* 0x000000010b347547 */ /* 0x000ff6000b800000 */
[----:B------:R-:W-:Y:S01]  /*4690*/  UPLOP3.LUT UP0, UPT, UPT, UPT, UP2, 0x80, 0x8 ;  /* 0x000000000008789c */ /* 0x000fe20003f0f020 */
[----:B--2---:R-:W-:Y:S02]  /*46a0*/  HFMA2 R0, -RZ, RZ, 0, 5.9604644775390625e-08 ;  /* 0x00000001ff007431 */ /* 0x004fe400000001ff */
[----:B------:R-:W-:Y:S03]  /*46b0*/  IMAD.MOV.U32 R159, RZ, RZ, 0x1 ;  /* 0x00000001ff9f7424 */ /* 0x000fe600078e00ff */
[----:B------:R-:W-:Y:S05]  /*46c0*/  PLOP3.LUT P0, PT, PT, PT, UP0, 0x80, 0x8 ;  /* 0x000000000008781c */ /* 0x000fea0003f0f008 */
[----:B------:R-:W2:Y:S01]  /*46d0*/  @UP0 LDCU.64 UR10, c[0x0][0x888] ;  /* 0x00011100ff0a07ac */ /* 0x000ea20008000a00 */
[----:B------:R-:W-:Y:S07]  /*46e0*/  @UP0 UIMAD UR8, UR36, UR4, URZ ;  /* 0x00000004240802a4 */ /* 0x000fee000f8e02ff */
[----:B------:R-:W-:Y:S01]  /*46f0*/  @!P0 PRMT R159, R0, 0x7610, R159 ;  /* 0x00007610009f8816 */ /* 0x000fe2000000009f */
[----:B--2---:R-:W-:Y:S03]  /*4700*/  @UP0 UIMAD.WIDE UR10, UR8, 0x4, UR10 ;  /* 0x00000004080a08a5 */ /* 0x004fe6000f8e020a */
[----:B------:R-:W2:Y:S03]  /*4710*/  @!UP0 LDCU UR8, c[0x0][0x880] ;  /* 0x00011000ff0887ac */ /* 0x000ea60008000800 */
[----:B------:R-:W-:Y:S01]  /*4720*/  IMAD.U32 R10, RZ, RZ, UR10 ;  /* 0x0000000aff0a7e24 */ /* 0x000fe2000f8e00ff */
[----:B------:R-:W-:Y:S05]  /*4730*/  MOV R11, UR11 ;  /* 0x0000000b000b7c02 */ /* 0x000fea0008000f00 */
[----:B-----5:R4:W5:Y:S02]  /*4740*/  @P0 LDG.E R81, desc[UR44][R10.64] ;  /* 0x0000002c0a510981 */ /* 0x020964000c1e1900 */
[----:B--2-4-:R-:W-:Y:S07]  /*4750*/  @!P0 IMAD.U32 R81, RZ, RZ, UR8 ;  /* 0x00000008ff518e24 */ /* 0x014fee000f8e00ff */
.L_x_89:
[----:B-----5:R-:W-:Y:S01]  /*4760*/  @!P2 FSETP.EQ.AND P0, PT, R81, RZ, PT ;  /* 0x000000ff5100a20b */ /* 0x020fe20003f02000 */
[----:B------:R-:W-:Y:S01]  /*4770*/  @!UPT UIADD3 URZ, UPT, UPT, URZ, URZ, URZ ;  /* 0x000000fffffff290 */ /* 0x000fe2000fffe0ff */
[----:B------:R-:W-:Y:S11]  /*4780*/  @!P2 BRA `(.L_x_90) ;  /* 0x000000000014a947 */ /* 0x000ff60003800000 */
[----:B------:R-:W-:Y:S02]  /*4790*/  LOP3.LUT P2, RZ, R159, 0xff, RZ, 0xc0, !PT ;  /* 0x000000ff9fff7812 */ /* 0x000fe4000784c0ff */
[----:B------:R-:W-:Y:S04]  /*47a0*/  PLOP3.LUT P0, PT, PT, PT, UP0, 0x80, 0x8 ;  /* 0x000000000008781c */ /* 0x000fe80003f0f008 */
[----:B------:R-:W-:Y:S07]  /*47b0*/  PLOP3.LUT P0, PT, P0, PT, PT, 0x8, 0x80 ;  /* 0x000000000080781c */ /* 0x000fee000070e170 */
[----:B------:R-:W-:Y:S11]  /*47c0*/  @P2 FSETP.EQ.AND P0, PT, R81, RZ, PT ;  /* 0x000000ff5100220b */ /* 0x000ff60003f02000 */
[----:B------:R-:W-:Y:S02]  /*47d0*/  @!UPT UIADD3 URZ, UPT, UPT, URZ, URZ, URZ ;  /* 0x000000fffffff290 */ /* 0x000fe4000fffe0ff */
.L_x_90:
[----:B------:R-:W4:Y:S01]  /*47e0*/  SYNCS.PHASECHK.TRANS64.TRYWAIT P2, [UR7+0x70], R12 ;  /* 0x0000700cff0075a7 */ /* 0x000f220008041107 */
[----:B------:R-:W-:Y:S04]  /*47f0*/  ELECT P4, URZ, PT ;  /* 0x0000000000ff782f */ /* 0x000fe80003880000 */
[----:B------:R-:W-:Y:S11]  /*4800*/  PLOP3.LUT P4, PT, P0, P4, PT, 0xf2, 0x2f ;  /* 0x00000000002f781c */ /* 0x000ff60000789e72 */
[----:B------:R-:W-:Y:S02]  /*4810*/  @!UPT UIADD3 URZ, UPT, UPT, URZ, URZ, URZ ;  /* 0x000000fffffff290 */ /* 0x000fe4000fffe0ff */
[----:B-1----:R-:W-:Y:S05]  /*4820*/  @!P4 IADD3 R9, P0, PT, R32, 0x580, RZ ;  /* 0x000005802009c810 */ /* 0x002fea0007f1e0ff */
[----:B--2---:R-:W-:Y:S01]  /*4830*/  @!P4 IMAD.X R0, RZ, RZ, R33, P0 ;  /* 0x000000ffff00c224 */ /* 0x004fe200000e0621 */
[----:B----4-:R-:W-:Y:S07]  /*4840*/  @!P2 BRA `(.L_x_91) ;  /* 0x000000740030a947 */ /* 0x010fee0003800000 */
.L_x_180:
[----:B------:R-:W-:Y:S01]  /*4850*/  @!P4 R2UR UR8, R0 ;  /* 0x000000000008c2ca */ /* 0x000fe200000e0000 */
[----:B------:R-:W-:Y:S01]  /*4860*/  VOTEU.ALL UP1, P4 ;  /* 0x0000000000ff7886 */ /* 0x000fe20002020000 */
[----:B------:R-:W-:Y:S01]  /*4870*/  @!P4 R2UR UR9, R9 ;  /* 0x000000000909c2ca */ /* 0x000fe200000e0000 */
[----:B------:R-:W-:Y:S01]  /*4880*/  @!P4 IMAD.MOV.U32 R0, RZ, RZ, 0x4000 ;  /* 0x00004000ff00c424 */ /* 0x000fe200078e00ff */
[----:B------:R-:W-:Y:S01]  /*4890*/  UMOV UR10, 0x0 ;  /* 0x00000000000a7882 */ /* 0x000fe20000000000 */
[----:B------:R-:W-:Y:S01]  /*48a0*/  UMOV UR11, 0x10000000 ;  /* 0x10000000000b7882 */ /* 0x000fe20000000000 */
[----:B------:R-:W-:Y:S01]  /*48b0*/  @!UP1 UIADD3 UR32, UPT, UPT, UR7, 0x400, URZ ;  /* 0x0000040007209890 */ /* 0x000fe2000fffe0ff */
[----:B------:R-:W-:Y:S01]  /*48c0*/  @!P4 IADD3 R9, P0, PT, R32, 0x580, RZ ;  /* 0x000005802009c810 */ /* 0x000fe20007f1e0ff */
[----:B------:R-:W-:Y:S05]  /*48d0*/  VOTEU.ALL UP1, P4 ;  /* 0x0000000000ff7886 */ /* 0x000fea0002020000 */
[----:B------:R-:W-:Y:S01]  /*48e0*/  IMAD.U32 R11, RZ, RZ, UR8 ;  /* 0x00000008ff0b7e24 */ /* 0x000fe2000f8e00ff */
[----:B------:R-:W-:Y:S01]  /*48f0*/  UPRMT UR8, UR37, 0x654, UR33 ;  /* 0x0000065425087896 */ /* 0x000fe20008000021 */
[----:B------:R-:W-:Y:S03]  /*4900*/  IMAD.U32 R10, RZ, RZ, UR9 ;  /* 0x00000009ff0a7e24 */ /* 0x000fe6000f8e00ff */
[----:B------:R-:W-:Y:S02]  /*4910*/  @!P4 R2UR UR15, R11 ;  /* 0x000000000b0fc2ca */ /* 0x000fe400000e0000 */
[----:B------:R-:W-:Y:S11]  /*4920*/  @!P4 R2UR UR14, R10 ;  /* 0x000000000a0ec2ca */ /* 0x000ff600000e0000 */
[----:B------:R-:W-:Y:S02]  /*4930*/  @!UPT UIADD3 URZ, UPT, UPT, URZ, URZ, URZ ;  /* 0x000000fffffff290 */ /* 0x000fe4000fffe0ff */
[----:B------:R2:W-:Y:S01]  /*4940*/  @!UP1 UTMALDG.3D [UR32], [UR14], desc[UR10] ;  /* 0x00000a200e0095b4 */ /* 0x0005e20008011000 */
[----:B------:R4:W-:Y:S01]  /*4950*/  @!P4 SYNCS.ARRIVE.TRANS64.RED.A0TR RZ, [UR7+0x50], R0 ;  /* 0x00005000ffffc9a7 */ /* 0x0009e20008300407 */
[----:B------:R-:W-:Y:S01]  /*4960*/  SYNCS.ARRIVE.TRANS64.RED.A1T0 RZ, [UR8], RZ ;  /* 0x000000ffffff79a7 */ /* 0x000fe20008100408 */
[----:B----4-:R-:W-:Y:S01]  /*4970*/  @!P4 IMAD.X R0, RZ, RZ, R33, P0 ;  /* 0x000000ffff00c224 */ /* 0x010fe200000e0621 */
[----:B------:R-:W4:Y:S02]  /*4980*/  SYNCS.PHASECHK.TRANS64.TRYWAIT P2, [UR7+0x78], R12 ;  /* 0x0000780cff0075a7 */ /* 0x000f240008041107 */
[----:B--2-4-:R-:W-:Y:S05]  /*4990*/  @!P2 BRA `(.L_x_92) ;  /* 0x0000007000f4a947 */ /* 0x014fea0003800000 */
.L_x_182:
        /* <DEDUP_REMOVED lines=8> */
[----:B------:R-:W-:Y:S01]  /*4a20*/  @!UP1 UIADD3 UR24, UPT, UPT, UR7, 0x4400, URZ ;  /* 0x0000440007189890 */ /* 0x000fe2000fffe0ff */
[----:B------:R-:W-:Y:S01]  /*4a30*/  VOTEU.ALL UP1, P4 ;  /* 0x0000000000ff7886 */ /* 0x000fe20002020000 */
[----:B------:R-:W-:Y:S01]  /*4a40*/  UMOV UR27, UR35 ;  /* 0x00000023001b7c82 */ /* 0x000fe20008000000 */
[----:B------:R-:W-:Y:S02]  /*4a50*/  UMOV UR28, UR36 ;  /* 0x00000024001c7c82 */ /* 0x000fe40008000000 */
[----:B------:R-:W-:Y:S01]  /*4a60*/  IMAD.U32 R11, RZ, RZ, UR8 ;  /* 0x00000008ff0b7e24 */ /* 0x000fe2000f8e00ff */
[----:B------:R-:W-:Y:S01]  /*4a70*/  UPRMT UR8, UR37, 0x654, UR25 ;  /* 0x0000065425087896 */ /* 0x000fe20008000019 */
[----:B------:R-:W-:Y:S02]  /*4a80*/  IMAD.U32 R10, RZ, RZ, UR9 ;  /* 0x00000009ff0a7e24 */ /* 0x000fe4000f8e00ff */
[----:B------:R-:W-:Y:S01]  /*4a90*/  @!P4 IMAD.X R20, RZ, RZ, R33, P0 ;  /* 0x000000ffff14c224 */ /* 0x000fe200000e0621 */
[----:B------:R-:W-:Y:S02]  /*4aa0*/  @!P4 R2UR UR15, R11 ;  /* 0x000000000b0fc2ca */ /* 0x000fe400000e0000 */
[----:B------:R-:W-:Y:S11]  /*4ab0*/  @!P4 R2UR UR14, R10 ;  /* 0x000000000a0ec2ca */ /* 0x000ff600000e0000 */
[----:B------:R-:W-:Y:S02]  /*4ac0*/  @!UPT UIADD3 URZ, UPT, UPT, URZ, URZ, URZ ;  /* 0x000000fffffff290 */ /* 0x000fe4000fffe0ff */
[----:B------:R2:W-:Y:S01]  /*4ad0*/  @!UP1 UTMALDG.3D [UR24], [UR14], desc[UR10] ;  /* 0x00000a180e0095b4 */ /* 0x0005e20008011000 */
[----:B------:R2:W-:Y:S01]  /*4ae0*/  @!P4 SYNCS.ARRIVE.TRANS64.RED.A0TR RZ, [UR7+0x58], R0 ;  /* 0x00005800ffffc9a7 */ /* 0x0005e20008300407 */
[----:B------:R-:W-:Y:S01]  /*4af0*/  SYNCS.ARRIVE.TRANS64.RED.A1T0 RZ, [UR8], RZ ;  /* 0x000000ffffff79a7 */ /* 0x000fe20008100408 */
[----:B------:R-:W4:Y:S02]  /*4b00*/  SYNCS.PHASECHK.TRANS64.TRYWAIT P2, [UR7+0x80], R12 ;  /* 0x0000800cff0075a7 */ /* 0x000f240008041107 */
[----:B--2-4-:R-:W-:Y:S05]  /*4b10*/  @!P2 BRA `(.L_x_93) ;  /* 0x0000007000aca947 */ /* 0x014fea0003800000 */
.L_x_184:
[----:B------:R-:W2:Y:S01]  /*4b20*/  LDC.64 R14, c[0x0][0xb10] ;  /* 0x0002c400ff0e7b82 */ /* 0x000ea20000000a00 */
[----:B------:R-:W-:Y:S01]  /*4b30*/  @!P4 R2UR UR8, R20 ;  /* 0x000000001408c2ca */ /* 0x000fe200000e0000 */
[----:B------:R-:W-:Y:S01]  /*4b40*/  VOTEU.ALL UP1, P4 ;  /* 0x0000000000ff7886 */ /* 0x000fe20002020000 */
[----:B------:R-:W-:Y:S01]  /*4b50*/  @!P4 R2UR UR9, R21 ;  /* 0x000000001509c2ca */ /* 0x000fe200000e0000 */
[----:B------:R-:W-:Y:S01]  /*4b60*/  UMOV UR10, 0x0 ;  /* 0x00000000000a7882 */ /* 0x000fe20000000000 */
[----:B------:R-:W-:Y:S03]  /*4b70*/  UMOV UR11, 0x10000000 ;  /* 0x10000000000b7882 */ /* 0x000fe60000000000 */
[----:B------:R-:W4:Y:S01]  /*4b80*/  LDC.64 R10, c[0x0][0xb18] ;  /* 0x0002c600ff0a7b82 */ /* 0x000f220000000a00 */
[----:B------:R-:W-:Y:S01]  /*4b90*/  @!UP1 UIADD3 UR18, UPT, UPT, UR34, 0x80, URZ ;  /* 0x0000008022129890 */ /* 0x000fe2000fffe0ff */
[----:B------:R-:W-:Y:S01]  /*4ba0*/  @P3 SHF.R.U32.HI R28, RZ, 0x10, R25 ;  /* 0x00000010ff1c3819 */ /* 0x000fe20000011619 */
[----:B------:R-:W-:Y:S01]  /*4bb0*/  @!UP1 UIADD3 UR16, UPT, UPT, UR7, 0x8400, URZ ;  /* 0x0000840007109890 */ /* 0x000fe2000fffe0ff */
[----:B------:R-:W-:Y:S01]  /*4bc0*/  VIADD R30, R30, 0x1 ;  /* 0x000000011e1e7836 */ /* 0x000fe20000000000 */
[----:B------:R-:W-:Y:S03]  /*4bd0*/  VOTEU.ALL UP1, P4 ;  /* 0x0000000000ff7886 */ /* 0x000fe60002020000 */
[----:B------:R-:W5:Y:S01]  /*4be0*/  @!P1 LDC R0, c[0x0][0xb20] ;  /* 0x0002c800ff009b82 */ /* 0x000f620000000800 */
[----:B------:R-:W-:Y:S01]  /*4bf0*/  UMOV UR19, UR35 ;  /* 0x0000002300137c82 */ /* 0x000fe20008000000 */
[----:B------:R-:W-:Y:S01]  /*4c00*/  IMAD.U32 R21, RZ, RZ, UR8 ;  /* 0x00000008ff157e24 */ /* 0x000fe2000f8e00ff */
[----:B------:R-:W-:Y:S05]  /*4c10*/  UMOV UR20, UR36 ;  /* 0x0000002400147c82 */ /* 0x000fea0008000000 */
[----:B-1----:R-:W1:Y:S01]  /*4c20*/  @!P1 LDC R3, c[0x0][0xb0c] ;  /* 0x0002c300ff039b82 */ /* 0x002e620000000800 */
[----:B------:R-:W-:Y:S01]  /*4c30*/  IMAD.U32 R20, RZ, RZ, UR9 ;  /* 0x00000009ff147e24 */ /* 0x000fe2000f8e00ff */
[----:B------:R-:W-:Y:S01]  /*4c40*/  UPRMT UR8, UR37, 0x654, UR17 ;  /* 0x0000065425087896 */ /* 0x000fe20008000011 */
[----:B------:R-:W-:Y:S03]  /*4c50*/  @!P4 R2UR UR15, R21 ;  /* 0x00000000150fc2ca */ /* 0x000fe600000e0000 */
[----:B------:R-:W-:Y:S01]  /*4c60*/  @!P4 R2UR UR14, R20 ;  /* 0x00000000140ec2ca */ /* 0x000fe200000e0000 */
[----:B------:R-:W-:Y:S11]  /*4c70*/  @!P4 IMAD.MOV.U32 R20, RZ, RZ, 0x4000 ;  /* 0x00004000ff14c424 */ /* 0x000ff600078e00ff */
[----:B------:R-:W-:Y:S01]  /*4c80*/  @!UPT UIADD3 URZ, UPT, UPT, URZ, URZ, URZ ;  /* 0x000000fffffff290 */ /* 0x000fe2000fffe0ff */
[----:B------:R1:W-:Y:S01]  /*4c90*/  @!UP1 UTMALDG.3D [UR16], [UR14], desc[UR10] ;  /* 0x00000a100e0095b4 */ /* 0x0003e20008011000 */
[----:B------:R1:W-:Y:S02]  /*4ca0*/  @!P4 SYNCS.ARRIVE.TRANS64.RED.A0TR RZ, [UR7+0x60], R20 ;  /* 0x00006014ffffc9a7 */ /* 0x0003e40008300407 */
[----:B-1----:R-:W-:Y:S01]  /*4cb0*/  @!P1 ISETP.NE.AND P2, PT, R3, 0x1, PT ;  /* 0x000000010300980c */ /* 0x002fe20003f45270 */
[C---:B--2---:R-:W-:Y:S01]  /*4cc0*/  @!P1 IMAD.HI.U32 R14, R13.reuse, R14, RZ ;  /* 0x0000000e0d0e9227 */ /* 0x044fe200078e00ff */
[----:B----4-:R-:W-:Y:S03]  /*4cd0*/  @!P1 ISETP.NE.AND P0, PT, R10, 0x1, PT ;  /* 0x000000010a00980c */ /* 0x010fe60003f05270 */
[C---:B------:R-:W-:Y:S01]  /*4ce0*/  @!P1 IMAD.HI.U32 R11, R8.reuse, R11, RZ ;  /* 0x0000000b080b9227 */ /* 0x040fe200078e00ff */
[----:B------:R-:W-:Y:S04]  /*4cf0*/  @!P1 SHF.R.U32.HI R14, RZ, R15, R14 ;  /* 0x0000000fff0e9219 */ /* 0x000fe8000001160e */
[----:B-----5:R-:W-:Y:S01]  /*4d00*/  @!P1 SHF.R.U32.HI R9, RZ, R0, R11 ;  /* 0x00000000ff099219 */ /* 0x020fe2000001160b */
[----:B------:R-:W-:Y:S01]  /*4d10*/  SYNCS.ARRIVE.TRANS64.RED.A1T0 RZ, [UR8], RZ ;  /* 0x000000ffffff79a7 */ /* 0x000fe20008100408 */
[----:B------:R-:W-:Y:S02]  /*4d20*/  @!P1 SEL R14, R13, R14, !P2 ;  /* 0x0000000e0d0e9207 */ /* 0x000fe40005000000 */
[----:B------:R-:W-:Y:S01]  /*4d30*/  @!P1 SEL R9, R8, R9, !P0 ;  /* 0x0000000908099207 */ /* 0x000fe20004000000 */
[----:B------:R-:W1:Y:S04]  /*4d40*/  SYNCS.PHASECHK.TRANS64.TRYWAIT P5, [UR7+0x88], R12 ;  /* 0x0000880cff0075a7 */ /* 0x000e6800080a1107 */
[----:B------:R-:W-:Y:S02]  /*4d50*/  @!P1 IMAD.IADD R0, R9, 0x1, -R14 ;  /* 0x0000000109009824 */ /* 0x000fe400078e0a0e */
[----:B------:R-:W-:Y:S02]  /*4d60*/  @!P1 IMAD.IADD R9, R14, 0x1, -R9 ;  /* 0x000000010e099824 */ /* 0x000fe400078e0a09 */
[----:B------:R-:W-:Y:S02]  /*4d70*/  @!P1 IMAD R13, R0, R3, R13 ;  /* 0x00000003000d9224 */ /* 0x000fe400078e020d */
[----:B------:R-:W-:Y:S01]  /*4d80*/  @!P1 IMAD R8, R9, R10, R8 ;  /* 0x0000000a09089224 */ /* 0x000fe200078e0208 */
[----:B-1----:R-:W-:Y:S06]  /*4d90*/  @!P5 BRA `(.L_x_94) ;  /* 0x000000700024d947 */ /* 0x002fec0003800000 */
.L_x_186:
[----:B-1----:R-:W-:Y:S01]  /*4da0*/  @!P4 IADD3 R3, P0, PT, R32, 0x580, RZ ;  /* 0x000005802003c810 */ /* 0x002fe20007f1e0ff */
[----:B------:R-:W-:Y:S01]  /*4db0*/  VOTEU.ALL UP1, P4 ;  /* 0x0000000000ff7886 */ /* 0x000fe20002020000 */
[----:B------:R-:W-:Y:S01]  /*4dc0*/  UMOV UR18, 0x0 ;  /* 0x0000000000127882 */ /* 0x000fe20000000000 */
[----:B------:R-:W-:Y:S01]  /*4dd0*/  UMOV UR19, 0x10000000 ;  /* 0x1000000000137882 */ /* 0x000fe20000000000 */
[----:B------:R-:W-:Y:S01]  /*4de0*/  @!P4 R2UR UR9, R3 ;  /* 0x000000000309c2ca */ /* 0x000fe200000e0000 */
[----:B------:R-:W-:Y:S01]  /*4df0*/  @!P4 IMAD.X R0, RZ, RZ, R33, P0 ;  /* 0x000000ffff00c224 */ /* 0x000fe200000e0621 */
[----:B------:R-:W-:Y:S01]  /*4e00*/  @!UP1 UIADD3 UR10, UPT, UPT, UR34, 0xc0, URZ ;  /* 0x000000c0220a9890 */ /* 0x000fe2000fffe0ff */
[----:B------:R-:W-:Y:S01]  /*4e10*/  ISETP.NE.AND P0, PT, R30, 0x2, PT ;  /* 0x000000021e00780c */ /* 0x000fe20003f05270 */
[----:B------:R-:W-:Y:S01]  /*4e20*/  UMOV UR11, UR35 ;  /* 0x00000023000b7c82 */ /* 0x000fe20008000000 */
[----:B------:R-:W-:Y:S01]  /*4e30*/  UMOV UR12, UR36 ;  /* 0x00000024000c7c82 */ /* 0x000fe20008000000 */
[----:B------:R-:W-:Y:S01]  /*4e40*/  @!P4 R2UR UR8, R0 ;  /* 0x000000000008c2ca */ /* 0x000fe200000e0000 */
[----:B------:R-:W-:Y:S01]  /*4e50*/  IMAD.IADD R20, R8, 0x1, R158 ;  /* 0x0000000108147824 */ /* 0x000fe200078e029e */
[----:B------:R-:W-:Y:S01]  /*4e60*/  @P3 R2UR UR36, R28 ;  /* 0x000000001c2432ca */ /* 0x000fe200000e0000 */
[----:B------:R-:W-:Y:S01]  /*4e70*/  IMAD.IADD R21, R13, 0x1, R160 ;  /* 0x000000010d157824 */ /* 0x000fe200078e02a0 */
[----:B------:R-:W-:Y:S02]  /*4e80*/  SEL R0, RZ, 0x1, P0 ;  /* 0x00000001ff007807 */ /* 0x000fe40000000000 */
[----:B------:R-:W-:Y:S01]  /*4e90*/  LOP3.LUT R31, R31, 0x1, RZ, 0x3c, !PT ;  /* 0x000000011f1f7812 */ /* 0x000fe200078e3cff */
[----:B------:R-:W-:Y:S01]  /*4ea0*/  IMAD.U32 R10, RZ, RZ, UR9 ;  /* 0x00000009ff0a7e24 */ /* 0x000fe2000f8e00ff */
[----:B------:R-:W-:Y:S01]  /*4eb0*/  @!UP1 UIADD3 UR9, UPT, UPT, UR7, 0x68, URZ ;  /* 0x0000006807099890 */ /* 0x000fe2000fffe0ff */
[----:B------:R-:W-:Y:S02]  /*4ec0*/  LOP3.LUT R29, R29, R0, RZ, 0x3c, !PT ;  /* 0x000000001d1d7212 */ /* 0x000fe400078e3cff */
[----:B------:R-:W-:Y:S02]  /*4ed0*/  SEL R30, R30, RZ, P0 ;  /* 0x000000ff1e1e7207 */ /* 0x000fe40000000000 */
[----:B------:R-:W-:Y:S01]  /*4ee0*/  IMAD.U32 R11, RZ, RZ, UR8 ;  /* 0x00000008ff0b7e24 */ /* 0x000fe2000f8e00ff */
[----:B------:R-:W-:Y:S01]  /*4ef0*/  @!P4 R2UR UR14, R10 ;  /* 0x000000000a0ec2ca */ /* 0x000fe200000e0000 */
[----:B------:R-:W-:Y:S01]  /*4f00*/  @!UP1 UIADD3 UR8, UPT, UPT, UR7, 0xc400, URZ ;  /* 0x0000c40007089890 */ /* 0x000fe2000fffe0ff */
[----:B------:R-:W-:Y:S02]  /*4f10*/  VOTEU.ALL UP1, P4 ;  /* 0x0000000000ff7886 */ /* 0x000fe40002020000 */
[----:B------:R-:W-:Y:S11]  /*4f20*/  @!P4 R2UR UR15, R11 ;  /* 0x000000000b0fc2ca */ /* 0x000ff600000e0000 */
[----:B------:R-:W-:Y:S02]  /*4f30*/  @!UPT UIADD3 URZ, UPT, UPT, URZ, URZ, URZ ;  /* 0x000000fffffff290 */ /* 0x000fe4000fffe0ff */
[----:B------:R2:W-:Y:S01]  /*4f40*/  @!UP1 UTMALDG.3D [UR8], [UR14], desc[UR18] ;  /* 0x000012080e0095b4 */ /* 0x0005e20008011000 */
[----:B------:R2:W-:Y:S01]  /*4f50*/  @!P4 SYNCS.ARRIVE.TRANS64.RED.A0TR RZ, [UR7+0x68], R23 ;  /* 0x00006817ffffc9a7 */ /* 0x0005e20008300407 */
[----:B------:R-:W-:Y:S01]  /*4f60*/  UPLOP3.LUT UP1, UPT, UPT, UPT, UPT, 0x80, 0x8 ;  /* 0x000000000008789c */ /* 0x000fe20003f2f070 */
[----:B------:R-:W-:Y:S01]  /*4f70*/  SYNCS.ARRIVE.TRANS64.RED.A1T0 RZ, [UR13], RZ ;  /* 0x000000ffffff79a7 */ /* 0x000fe2000810040d */
[----:B------:R-:W-:Y:S09]  /*4f80*/  @P3 BRA `(.L_x_95) ;  /* 0xfffffff000943947 */ /* 0x000ff2000383ffff */
[----:B------:R-:W-:-:S04]  /*4f90*/  SHF.L.U32 R3, R31, 0x1f, RZ ;  /* 0x0000001f1f037819 */ /* 0x000fc800000006ff */
[----:B------:R-:W1:Y:S02]  /*4fa0*/  SYNCS.PHASECHK.TRANS64.TRYWAIT P0, [UR7+0x70], R3 ;  /* 0x00007003ff0075a7 */ /* 0x000e640008001107 */
[----:B-1----:R-:W-:Y:S05]  /*4fb0*/  @!P0 BRA `(.L_x_96) ;  /* 0x0000006c00b48947 */ /* 0x002fea0003800000 */
.L_x_188:
[----:B------:R-:W4:Y:S02]  /*4fc0*/  SYNCS.PHASECHK.TRANS64.TRYWAIT P0, [UR7+0x78], R3 ;  /* 0x00007803ff0075a7 */ /* 0x000f240008001107 */
[----:B----4-:R-:W-:Y:S05]  /*4fd0*/  @!P0 BRA `(.L_x_97) ;  /* 0x0000006c00c48947 */ /* 0x010fea0003800000 */
.L_x_190:
[----:B------:R-:W4:Y:S02]  /*4fe0*/  SYNCS.PHASECHK.TRANS64.TRYWAIT P0, [UR7+0x80], R3 ;  /* 0x00008003ff0075a7 */ /* 0x000f240008001107 */
[----:B----4-:R-:W-:Y:S05]  /*4ff0*/  @!P0 BRA `(.L_x_98) ;  /* 0x0000006c00d48947 */ /* 0x010fea0003800000 */
.L_x_192:
[----:B-1----:R-:W-:-:S07]  /*5000*/  MOV R0, UR7 ;  /* 0x0000000700007c02 */ /* 0x002fce0008000f00 */
.L_x_99:
[----:B-1----:R-:W-:-:S04]  /*5010*/  SHF.L.U32 R3, R31, 0x1f, RZ ;  /* 0x0000001f1f037819 */ /* 0x002fc800000006ff */
[----:B------:R1:W4:Y:S03]  /*5020*/  SYNCS.PHASECHK.TRANS64.TRYWAIT P0, [R0+URZ+0x88], R3 ;  /* 0x00008803000075a7 */ /* 0x00032600080011ff */
[----:B----4-:R-:W-:Y:S05]  /*5030*/  @!P0 NANOSLEEP.SYNCS 0x989680 ;  /* 0x009896800000895d */ /* 0x010fea0003900000 */
[----:B------:R-:W4:Y:S02]  /*5040*/  @!P0 SYNCS.PHASECHK.TRANS64 P0, [R0+URZ+0x88], R3 ;  /* 0x00008803000085a7 */ /* 0x000f2400080010ff */
[----:B--2-4-:R-:W-:Y:S05]  /*5050*/  @P0 EXIT ;  /* 0x000000000000094d */ /* 0x014fea0003800000 */
[----:B------:R-:W-:Y:S05]  /*5060*/  BRA `(.L_x_99) ;  /* 0xfffffffc00e87947 */ /* 0x000fea000383ffff */
.L_x_84:
[----:B------:R-:W-:-:S06]  /*5070*/  UISETP.GE.AND UP1, UPT, UR10, 0x4, UPT ;  /* 0x000000040a00788c */ /* 0x000fcc000bf26270 */
[----:B------:R-:W-:-:S13]  /*5080*/  PLOP3.LUT P0, PT, PT, PT, UP1, 0x80, 0x8 ;  /* 0x000000000008781c */ /* 0x000fda0003f0f018 */
[----:B------:R-:W-:Y:S05]  /*5090*/  @!P0 EXIT ;  /* 0x000000000000894d */ /* 0x000fea0003800000 */
[----:B------:R-:W-:Y:S01]  /*50a0*/  BAR.SYNC.DEFER_BLOCKING 0x6, 0xa0 ;  /* 0x0182800000007b1d */ /* 0x000fe20000010000 */
[C---:B------:R-:W-:Y:S01]  /*50b0*/  IMAD.SHL.U32 R3, R174.reuse, 0x40, RZ ;  /* 0x00000040ae037824 */ /* 0x040fe200078e00ff */
[C---:B------:R-:W-:Y:S01]  /*50c0*/  LOP3.LUT R165, R174.reuse, 0x1, RZ, 0xc0, !PT ;  /* 0x00000001aea57812 */ /* 0x040fe200078ec0ff */
[C---:B------:R-:W-:Y:S02]  /*50d0*/  IMAD.U32 R79, R174.reuse, 0x10000, RZ ;  /* 0x00010000ae4f7824 */ /* 0x040fe400078e00ff */
[----:B------:R-:W-:Y:S02]  /*50e0*/  HFMA2 R171, -RZ, RZ, 0, 5.9604644775390625e-08 ;  /* 0x00000001ffab7431 */ /* 0x000fe400000001ff */
[C---:B------:R-:W-:Y:S01]  /*50f0*/  IMAD.SHL.U32 R164, R174.reuse, 0x8, RZ ;  /* 0x00000008aea47824 */ /* 0x040fe200078e00ff */
[----:B------:R-:W-:Y:S01]  /*5100*/  UMOV UR46, 0x400 ;  /* 0x00000400002e7882 */ /* 0x000fe20000000000 */
[----:B------:R-:W1:Y:S01]  /*5110*/  LDC R163, c[0x0][0x370] ;  /* 0x0000dc00ffa37b82 */ /* 0x000e620000000800 */
[----:B------:R-:W-:Y:S01]  /*5120*/  ULEA UR46, UR37, UR46, 0x18 ;  /* 0x0000002e252e7291 */ /* 0x000fe2000f8ec0ff */
[----:B------:R-:W-:Y:S01]  /*5130*/  ISETP.NE.U32.AND P0, PT, R165, 0x1, PT ;  /* 0x00000001a500780c */ /* 0x000fe20003f05070 */
[----:B------:R-:W-:Y:S01]  /*5140*/  IMAD.MOV.U32 R173, RZ, RZ, 0x2 ;  /* 0x00000002ffad7424 */ /* 0x000fe200078e00ff */
[----:B------:R-:W-:Y:S01]  /*5150*/  LOP3.LUT R5, R3, 0x1c0, RZ, 0xc0, !PT ;  /* 0x000001c003057812 */ /* 0x000fe200078ec0ff */
[----:B------:R-:W-:Y:S01]  /*5160*/  UIADD3 UR4, UPT, UPT, UR46, 0x400, URZ ;  /* 0x000004002e047890 */ /* 0x000fe2000fffe0ff */
[----:B------:R-:W-:Y:S01]  /*5170*/  LOP3.LUT R79, R79, 0x600000, RZ, 0xc0, !PT ;  /* 0x006000004f4f7812 */ /* 0x000fe200078ec0ff */
[----:B------:R-:W-:Y:S01]  /*5180*/  IMAD.MOV.U32 R172, RZ, RZ, 0x4 ;  /* 0x00000004ffac7424 */ /* 0x000fe200078e00ff */
[----:B------:R-:W2:Y:S01]  /*5190*/  LDC R74, c[0x0][0xb0c] ;  /* 0x0002c300ff4a7b82 */ /* 0x000ea20000000800 */
[----:B------:R-:W-:Y:S01]  /*51a0*/  R2P PR, R174, 0x6 ;  /* 0x00000006ae007804 */ /* 0x000fe20000000000 */
[----:B------:R-:W-:Y:S01]  /*51b0*/  IMAD.MOV.U32 R76, RZ, RZ, RZ ;  /* 0x000000ffff4c7224 */ /* 0x000fe200078e00ff */
[----:B------:R-:W-:Y:S01]  /*51c0*/  LOP3.LUT R164, R5, 0x38, R164, 0xf8, !PT ;  /* 0x0000003805a47812 */ /* 0x000fe200078ef8a4 */
[----:B------:R-:W-:Y:S01]  /*51d0*/  IMAD.MOV.U32 R170, RZ, RZ, RZ ;  /* 0x000000ffffaa7224 */ /* 0x000fe200078e00ff */
[----:B------:R-:W-:Y:S01]  /*51e0*/  P2R R2, PR, RZ, 0x1 ;  /* 0x00000001ff027803 */ /* 0x000fe20000000000 */
[----:B------:R-:W-:Y:S01]  /*51f0*/  IMAD.MOV.U32 R177, RZ, RZ, RZ ;  /* 0x000000ffffb17224 */ /* 0x000fe200078e00ff */
[----:B------:R-:W-:Y:S01]  /*5200*/  LOP3.LUT R164, R164, 0x1e00, R3, 0xf8, !PT ;  /* 0x00001e00a4a47812 */ /* 0x000fe200078ef803 */
[----:B------:R-:W3:Y:S01]  /*5210*/  LDC R161, c[0x0][0xb20] ;  /* 0x0002c800ffa17b82 */ /* 0x000ee20000000800 */
[----:B------:R-:W4:Y:S01]  /*5220*/  LDS R0, [UR46+0x130] ;  /* 0x0001302eff007984 */ /* 0x000f220008000800 */
[----:B------:R-:W-:Y:S01]  /*5230*/  LOP3.LUT R174, R174, 0x60, RZ, 0xc0, !PT ;  /* 0x00000060aeae7812 */ /* 0x000fe200078ec0ff */
[----:B------:R-:W-:Y:S01]  /*5240*/  IMAD.U32 R167, RZ, RZ, UR4 ;  /* 0x00000004ffa77e24 */ /* 0x000fe2000f8e00ff */
[----:B------:R-:W-:Y:S01]  /*5250*/  MOV R169, RZ ;  /* 0x000000ff00a97202 */ /* 0x000fe20000000f00 */
[----:B------:R-:W1:Y:S01]  /*5260*/  LDCU.64 UR50, c[0x0][0x348] ;  /* 0x00006900ff3277ac */ /* 0x000e620008000a00 */
[----:B------:R-:W-:-:S02]  /*5270*/  SEL R173, R173, 0xfffffffe, !P1 ;  /* 0xfffffffeadad7807 */ /* 0x000fc40004800000 */
[----:B------:R-:W1:Y:S01]  /*5280*/  LDC R73, c[0x0][0xb30] ;  /* 0x0002cc00ff497b82 */ /* 0x000e620000000800 */
[----:B------:R-:W-:Y:S01]  /*5290*/  SEL R172, R172, 0xfffffffc, !P2 ;  /* 0xfffffffcacac7807 */ /* 0x000fe20005000000 */
[----:B------:R-:W1:Y:S01]  /*52a0*/  LDCU.64 UR38, c[0x0][0x888] ;  /* 0x00011100ff2677ac */ /* 0x000e620008000a00 */
[----:B------:R-:W-:Y:S01]  /*52b0*/  UMOV UR47, URZ ;  /* 0x000000ff002f7c82 */ /* 0x000fe20008000000 */
[----:B------:R-:W-:-:S04]  /*52c0*/  UMOV UR49, URZ ;  /* 0x000000ff00317c82 */ /* 0x000fc80008000000 */
[----:B------:R-:W1:Y:S08]  /*52d0*/  LDC.64 R156, c[0x0][0xb10] ;  /* 0x0002c400ff9c7b82 */ /* 0x000e700000000a00 */
[----:B------:R-:W1:Y:S08]  /*52e0*/  LDC.64 R70, c[0x0][0xb18] ;  /* 0x0002c600ff467b82 */ /* 0x000e700000000a00 */
[----:B------:R-:W1:Y:S08]  /*52f0*/  LDC.64 R152, c[0x0][0x888] ;  /* 0x00022200ff987b82 */ /* 0x000e700000000a00 */
[----:B------:R-:W1:Y:S01]  /*5300*/  LDC.64 R68, c[0x0][0xb28] ;  /* 0x0002ca00ff447b82 */ /* 0x000e620000000a00 */
[----:B----4-:R-:W-:-:S07]  /*5310*/  IMAD.IADD R79, R0, 0x1, R79 ;  /* 0x00000001004f7824 */ /* 0x010fce00078e024f */
[----:B------:R-:W4:Y:S08]  /*5320*/  LDC.64 R154, c[0x0][0x890] ;  /* 0x00022400ff9a7b82 */ /* 0x000f300000000a00 */
[----:B------:R-:W1:Y:S08]  /*5330*/  LDC.64 R150, c[0x0][0x8b0] ;  /* 0x00022c00ff967b82 */ /* 0x000e700000000a00 */
[----:B------:R-:W1:Y:S08]  /*5340*/  LDC.64 R148, c[0x0][0x8a8] ;  /* 0x00022a00ff947b82 */ /* 0x000e700000000a00 */
[----:B--23--:R-:W1:Y:S02]  /*5350*/  LDC R162, c[0x0][0x374] ;  /* 0x0000dd00ffa27b82 */ /* 0x00ce640000000800 */
.L_x_144:
[----:B------:R-:W-:Y:S02]  /*5360*/  LEA R0, R177, UR46, 0x3 ;  /* 0x0000002eb1007c11 */ /* 0x000fe4000f8e18ff */
[----:B------:R-:W-:Y:S02]  /*5370*/  SHF.L.U32 R3, R169, 0x1f, RZ ;  /* 0x0000001fa9037819 */ /* 0x000fe400000006ff */
[----:B-1----:R-:W-:Y:S02]  /*5380*/  LEA R16, R177, UR46, 0x4 ;  /* 0x0000002eb1107c11 */ /* 0x002fe4000f8e20ff */
[----:B------:R-:W2:Y:S02]  /*5390*/  SYNCS.PHASECHK.TRANS64.TRYWAIT P0, [R0+URZ+0xa0], R3 ;  /* 0x0000a003000075a7 */ /* 0x000ea400080011ff */
[----:B--2---:R-:W-:Y:S05]  /*53a0*/  @!P0 BRA `(.L_x_100) ;  /* 0x0000006c00008947 */ /* 0x004fea0003800000 */
.L_x_193:
[----:B------:R-:W3:Y:S01]  /*53b0*/  LDC.64 R12, c[0x0][0xb10] ;  /* 0x0002c400ff0c7b82 */ /* 0x000ee20000000a00 */
[----:B------:R-:W4:Y:S01]  /*53c0*/  LDS.128 R16, [R16+0x110] ;  /* 0x0001100010107984 */ /* 0x000f220000000c00 */
[----:B-1----:R-:W-:Y:S01]  /*53d0*/  ISETP.NE.AND P1, PT, R73, 0x1, PT ;  /* 0x000000014900780c */ /* 0x002fe20003f25270 */
[----:B--2---:R-:W-:Y:S01]  /*53e0*/  VIADD R0, R0, 0xb0 ;  /* 0x000000b000007836 */ /* 0x004fe20000000000 */
[----:B------:R-:W-:Y:S04]  /*53f0*/  ISETP.GE.AND P0, PT, R72, 0x1, PT ;  /* 0x000000014800780c */ /* 0x000fe80003f06270 */
[----:B------:R-:W1:Y:S01]  /*5400*/  LDC.64 R10, c[0x0][0xb18] ;  /* 0x0002c600ff0a7b82 */ /* 0x000e620000000a00 */
[----:B------:R-:W-:Y:S01]  /*5410*/  PRMT R0, RZ, 0x654, R0 ;  /* 0x00000654ff007816 */ /* 0x000fe20000000000 */
[----:B------:R-:W-:Y:S01]  /*5420*/  @!PT LDS RZ, [RZ] ;  /* 0x00000000fffff984 */ /* 0x000fe20000000800 */
[----:B------:R-:W-:Y:S01]  /*5430*/  @!PT LDS RZ, [RZ] ;  /* 0x00000000fffff984 */ /* 0x000fe20000000800 */
[----:B------:R-:W-:Y:S01]  /*5440*/  @!PT LDS RZ, [RZ] ;  /* 0x00000000fffff984 */ /* 0x000fe20000000800 */
[----:B------:R-:W-:Y:S01]  /*5450*/  @!PT LDS RZ, [RZ] ;  /* 0x00000000fffff984 */ /* 0x000fe20000000800 */
[----:B------:R2:W-:Y:S06]  /*5460*/  MEMBAR.ALL.CTA ;  /* 0x0000000000007992 */ /* 0x0005ec0000008000 */
[----:B--2---:R-:W2:Y:S01]  /*5470*/  FENCE.VIEW.ASYNC.S ;  /* 0x00000000000073c6 */ /* 0x004ea20000000000 */
[----:B------:R-:W1:Y:S08]  /*5480*/  @!P1 LDC R14, c[0x0][0xb20] ;  /* 0x0002c800ff0e9b82 */ /* 0x000e700000000800 */
[----:B------:R-:W1:Y:S01]  /*5490*/  @!P1 LDC R9, c[0x0][0xb0c] ;  /* 0x0002c300ff099b82 */ /* 0x000e620000000800 */
[----:B--2---:R2:W-:Y:S01]  /*54a0*/  SYNCS.ARRIVE.TRANS64.RED.A1T0 RZ, [R0+URZ], RZ ;  /* 0x000000ff00ff79a7 */ /* 0x0045e200081004ff */
[----:B----4-:R-:W-:Y:S04]  /*54b0*/  LOP3.LUT P4, RZ, R18, 0x1, RZ, 0xc0, !PT ;  /* 0x0000000112ff7812 */ /* 0x010fe8000788c0ff */
[----:B------:R-:W-:Y:S09]  /*54c0*/  P2R R175, PR, RZ, 0x10 ;  /* 0x00000010ffaf7803 */ /* 0x000ff20000000000 */
[----:B------:R-:W-:Y:S02]  /*54d0*/  @P4 MOV R77, R16 ;  /* 0x00000010004d4202 */ /* 0x000fe40000000f00 */
[----:B------:R-:W-:Y:S01]  /*54e0*/  @P4 LOP3.LUT R75, R17, 0xffff, RZ, 0xc0, !PT ;  /* 0x0000ffff114b4812 */ /* 0x000fe200078ec0ff */
[----:B--23--:R-:W-:Y:S06]  /*54f0*/  @!P0 BRA `(.L_x_101) ;  /* 0x0000000000a48947 */ /* 0x00cfec0003800000 */
[----:B------:R-:W-:Y:S01]  /*5500*/  IMAD.HI.U32 R24, R162, R71, RZ ;  /* 0x00000047a2187227 */ /* 0x000fe200078e00ff */
[----:B------:R-:W-:Y:S02]  /*5510*/  ISETP.NE.AND P0, PT, R70, 0x1, PT ;  /* 0x000000014600780c */ /* 0x000fe40003f05270 */
[----:B------:R-:W-:Y:S01]  /*5520*/  ISETP.NE.AND P2, PT, R72, 0x1, PT ;  /* 0x000000014800780c */ /* 0x000fe20003f45270 */
[-C--:B------:R-:W-:Y:S01]  /*5530*/  IMAD.HI.U32 R22, R163, R156.reuse, RZ ;  /* 0x0000009ca3167227 */ /* 0x080fe200078e00ff */
[----:B------:R-:W-:Y:S02]  /*5540*/  SHF.R.U32.HI R23, RZ, R161, R24 ;  /* 0x000000a1ff177219 */ /* 0x000fe40000011618 */
[----:B------:R-:W-:Y:S01]  /*5550*/  ISETP.NE.AND P3, PT, R74, 0x1, PT ;  /* 0x000000014a00780c */ /* 0x000fe20003f65270 */
[----:B------:R-:W-:Y:S01]  /*5560*/  IMAD.HI.U32 R28, R75, R71, RZ ;  /* 0x000000474b1c7227 */ /* 0x000fe200078e00ff */
[----:B------:R-:W-:Y:S02]  /*5570*/  SHF.R.U32.HI R22, RZ, R157, R22 ;  /* 0x0000009dff167219 */ /* 0x000fe40000011616 */
[----:B------:R-:W-:Y:S01]  /*5580*/  SEL R3, R162, R23, !P0 ;  /* 0x00000017a2037207 */ /* 0x000fe20004000000 */
[----:B------:R-:W-:Y:S01]  /*5590*/  IMAD.HI.U32 R26, R77, R156, RZ ;  /* 0x0000009c4d1a7227 */ /* 0x000fe200078e00ff */
[----:B------:R-:W-:Y:S03]  /*55a0*/  SEL R7, R163, R22, !P3 ;  /* 0x00000016a3077207 */ /* 0x000fe60005800000 */
[-C--:B------:R-:W-:Y:S01]  /*55b0*/  IMAD.HI.U32 R22, R3, R68.reuse, RZ ;  /* 0x0000004403167227 */ /* 0x080fe200078e00ff */
[----:B------:R-:W-:Y:S03]  /*55c0*/  SHF.R.U32.HI R26, RZ, R157, R26 ;  /* 0x0000009dff1a7219 */ /* 0x000fe6000001161a */
[----:B------:R-:W-:Y:S01]  /*55d0*/  IMAD.HI.U32 R24, R7, R68, RZ ;  /* 0x0000004407187227 */ /* 0x000fe200078e00ff */
[----:B------:R-:W-:Y:S02]  /*55e0*/  @P2 SHF.R.U32.HI R3, RZ, R69, R22 ;  /* 0x00000045ff032219 */ /* 0x000fe40000011616 */
[----:B------:R-:W-:Y:S02]  /*55f0*/  SHF.R.U32.HI R22, RZ, R161, R28 ;  /* 0x000000a1ff167219 */ /* 0x000fe4000001161c */
[----:B------:R-:W-:Y:S01]  /*5600*/  @P2 SHF.R.U32.HI R7, RZ, R69, R24 ;  /* 0x00000045ff072219 */ /* 0x000fe20000011618 */
[C---:B------:R-:W-:Y:S01]  /*5610*/  IMAD R2, R72.reuse, R3, RZ ;  /* 0x0000000348027224 */ /* 0x040fe200078e02ff */
[----:B------:R-:W-:Y:S02]  /*5620*/  SEL R5, R75, R22, !P0 ;  /* 0x000000164b057207 */ /* 0x000fe40004000000 */
[----:B------:R-:W-:Y:S01]  /*5630*/  SEL R3, R77, R26, !P3 ;  /* 0x0000001a4d037207 */ /* 0x000fe20005800000 */
[----:B------:R-:W-:Y:S01]  /*5640*/  IMAD R4, R72, R7, RZ ;  /* 0x0000000748047224 */ /* 0x000fe200078e02ff */
[C---:B------:R-:W-:Y:S01]  /*5650*/  ISETP.GE.AND P0, PT, R5.reuse, R2, PT ;  /* 0x000000020500720c */ /* 0x040fe20003f06270 */
[----:B------:R-:W-:Y:S03]  /*5660*/  IMAD.HI.U32 R6, R5, R68, RZ ;  /* 0x0000004405067227 */ /* 0x000fe600078e00ff */
[----:B------:R-:W-:Y:S01]  /*5670*/  ISETP.GE.OR P0, PT, R3, R4, P0 ;  /* 0x000000040300720c */ /* 0x000fe20000706670 */
[----:B------:R-:W-:Y:S01]  /*5680*/  IMAD.MOV R4, RZ, RZ, -R3 ;  /* 0x000000ffff047224 */ /* 0x000fe200078e0a03 */
[-C--:B------:R-:W-:Y:S03]  /*5690*/  SHF.R.U32.HI R6, RZ, R69.reuse, R6 ;  /* 0x00000045ff067219 */ /* 0x080fe60000011606 */
[----:B------:R-:W-:Y:S01]  /*56a0*/  IMAD R77, R74, R4, R77 ;  /* 0x000000044a4d7224 */ /* 0x000fe200078e024d */
[----:B------:R-:W-:Y:S05]  /*56b0*/  SEL R15, R5, R6, !P2 ;  /* 0x00000006050f7207 */ /* 0x000fea0005000000 */
[----:B------:R-:W-:Y:S02]  /*56c0*/  IMAD.MOV R6, RZ, RZ, -R15 ;  /* 0x000000ffff067224 */ /* 0x000fe400078e0a0f */
[C---:B------:R-:W-:Y:S04]  /*56d0*/  @!P0 IMAD.HI.U32 R2, R3.reuse, R68, RZ ;  /* 0x0000004403028227 */ /* 0x040fe800078e00ff */
[----:B------:R-:W-:Y:S01]  /*56e0*/  IMAD R6, R72, R6, R5 ;  /* 0x0000000648067224 */ /* 0x000fe200078e0205 */
[----:B------:R-:W-:Y:S04]  /*56f0*/  @!P0 SHF.R.U32.HI R2, RZ, R69, R2 ;  /* 0x00000045ff028219 */ /* 0x000fe80000011602 */
[----:B------:R-:W-:Y:S02]  /*5700*/  @!P0 SEL R0, R3, R2, !P2 ;  /* 0x0000000203008207 */ /* 0x000fe40005000000 */
[----:B------:R-:W-:Y:S02]  /*5710*/  IADD3 R2, PT, PT, -R5, RZ, RZ ;  /* 0x000000ff05027210 */ /* 0x000fe40007ffe1ff */
[----:B------:R-:W-:Y:S01]  /*5720*/  @!P0 IADD3 R8, PT, PT, R15, -R0, RZ ;  /* 0x800000000f088210 */ /* 0x000fe20007ffe0ff */
[----:B------:R-:W-:Y:S02]  /*5730*/  @!P0 IMAD R0, R7, R6, R0 ;  /* 0x0000000607008224 */ /* 0x000fe400078e0200 */
[----:B------:R-:W-:Y:S02]  /*5740*/  IMAD R75, R70, R2, R75 ;  /* 0x00000002464b7224 */ /* 0x000fe400078e024b */
[----:B------:R-:W-:Y:S02]  /*5750*/  @!P0 IMAD R5, R8, R72, R3 ;  /* 0x0000004808058224 */ /* 0x000fe400078e0203 */
[----:B------:R-:W-:Y:S04]  /*5760*/  @!P0 IMAD.MOV.U32 R3, RZ, RZ, R0 ;  /* 0x000000ffff038224 */ /* 0x000fe800078e0000 */
[----:B------:R-:W-:Y:S02]  /*5770*/  IMAD R77, R3, R74, R77 ;  /* 0x0000004a034d7224 */ /* 0x000fe400078e024d */
[----:B------:R-:W-:Y:S07]  /*5780*/  IMAD R75, R5, R70, R75 ;  /* 0x00000046054b7224 */ /* 0x000fee00078e024b */
.L_x_101:
[----:B-1----:R-:W-:Y:S01]  /*5790*/  @!P1 ISETP.NE.AND P0, PT, R10, 0x1, PT ;  /* 0x000000010a00980c */ /* 0x002fe20003f05270 */
[----:B------:R-:W-:Y:S01]  /*57a0*/  @!P1 IMAD.HI.U32 R3, R75, R11, RZ ;  /* 0x0000000b4b039227 */ /* 0x000fe200078e00ff */
[----:B------:R-:W-:Y:S01]  /*57b0*/  R2UR UR42, R21 ;  /* 0x00000000152a72ca */ /* 0x000fe200000e0000 */
[----:B------:R-:W-:Y:S01]  /*57c0*/  BSSY.RECONVERGENT B6, `(.L_x_102) ;  /* 0x0000031000067945 */ /* 0x000fe20003800200 */
[----:B------:R-:W-:Y:S01]  /*57d0*/  R2UR UR41, R20 ;  /* 0x00000000142972ca */ /* 0x000fe200000e0000 */
[----:B------:R-:W-:Y:S01]  /*57e0*/  @!P1 IMAD.HI.U32 R0, R77, R12, RZ ;  /* 0x0000000c4d009227 */ /* 0x000fe200078e00ff */
[----:B------:R-:W-:Y:S02]  /*57f0*/  @!P1 SHF.R.U32.HI R2, RZ, R14, R3 ;  /* 0x0000000eff029219 */ /* 0x000fe40000011603 */
[----:B------:R-:W-:Y:S01]  /*5800*/  @!P1 ISETP.NE.AND P2, PT, R9, 0x1, PT ;  /* 0x000000010900980c */ /* 0x000fe20003f45270 */
[----:B------:R-:W-:Y:S01]  /*5810*/  VIADD R177, R177, 0x1 ;  /* 0x00000001b1b17836 */ /* 0x000fe20000000000 */
[----:B------:R-:W-:Y:S02]  /*5820*/  @!P1 SEL R2, R75, R2, !P0 ;  /* 0x000000024b029207 */ /* 0x000fe40004000000 */
[----:B------:R-:W-:Y:S02]  /*5830*/  @!P1 SHF.R.U32.HI R0, RZ, R13, R0 ;  /* 0x0000000dff009219 */ /* 0x000fe40000011600 */
[----:B------:R-:W-:Y:S01]  /*5840*/  LOP3.LUT P0, RZ, R167, 0x3f0, RZ, 0xc0, !PT ;  /* 0x000003f0a7ff7812 */ /* 0x000fe2000780c0ff */
[----:B------:R-:W-:Y:S01]  /*5850*/  USHF.L.U32 UR42, UR42, 0x7, URZ ;  /* 0x000000072a2a7899 */ /* 0x000fe200080006ff */
[----:B------:R-:W-:Y:S01]  /*5860*/  @!P1 SEL R3, R77, R0, !P2 ;  /* 0x000000004d039207 */ /* 0x000fe20005000000 */
[----:B------:R-:W-:Y:S01]  /*5870*/  USHF.L.U32 UR41, UR41, 0x8, URZ ;  /* 0x0000000829297899 */ /* 0x000fe200080006ff */
[----:B------:R-:W-:Y:S03]  /*5880*/  @P4 SHF.R.U32.HI R168, RZ, 0x10, R17 ;  /* 0x00000010ffa84819 */ /* 0x000fe60000011611 */
[----:B------:R-:W-:Y:S02]  /*5890*/  @!P1 IMAD.IADD R0, R2, 0x1, -R3 ;  /* 0x0000000102009824 */ /* 0x000fe400078e0a03 */
[----:B------:R-:W-:Y:S02]  /*58a0*/  @!P1 IMAD.IADD R2, R3, 0x1, -R2 ;  /* 0x0000000103029824 */ /* 0x000fe400078e0a02 */
[----:B------:R-:W-:Y:S02]  /*58b0*/  @!P1 IMAD R77, R0, R9, R77 ;  /* 0x00000009004d9224 */ /* 0x000fe400078e024d */
[----:B------:R-:W-:Y:S01]  /*58c0*/  @!P1 IMAD R75, R2, R10, R75 ;  /* 0x0000000a024b9224 */ /* 0x000fe200078e024b */
[----:B------:R-:W-:Y:S06]  /*58d0*/  @!P0 BRA `(.L_x_103) ;  /* 0x00000000007c8947 */ /* 0x000fec0003800000 */
[----:B------:R-:W1:Y:S01]  /*58e0*/  LDCU.64 UR8, c[0x4][0x80] ;  /* 0x01001000ff0877ac */ /* 0x000e620008000a00 */
[----:B------:R-:W-:Y:S01]  /*58f0*/  MOV R2, 0x0 ;  /* 0x0000000000027802 */ /* 0x000fe20000000f00 */
[----:B------:R-:W-:Y:S02]  /*5900*/  HFMA2 R12, -RZ, RZ, 0, 5.9604644775390625e-08 ;  /* 0x00000001ff0c7431 */ /* 0x000fe400000001ff */
[----:B------:R-:W-:Y:S01]  /*5910*/  IMAD.MOV.U32 R8, RZ, RZ, 0x70 ;  /* 0x00000070ff087424 */ /* 0x000fe200078e00ff */
[----:B------:R2:W3:Y:S01]  /*5920*/  LDC.64 R14, c[0x4][R2] ;  /* 0x01000000020e7b82 */ /* 0x0004e20000000a00 */
[----:B------:R-:W4:Y:S01]  /*5930*/  LDCU.64 UR6, c[0x4][0x88] ;  /* 0x01001100ff0677ac */ /* 0x000f220008000a00 */
[----:B------:R-:W-:Y:S01]  /*5940*/  IMAD.MOV.U32 R13, RZ, RZ, RZ ;  /* 0x000000ffff0d7224 */ /* 0x000fe200078e00ff */
[----:B------:R-:W2:Y:S01]  /*5950*/  LDCU.64 UR4, c[0x4][0x8] ;  /* 0x01000100ff0477ac */ /* 0x000ea20008000a00 */
[----:B-1----:R-:W-:Y:S01]  /*5960*/  MOV R5, UR9 ;  /* 0x0000000900057c02 */ /* 0x002fe20008000f00 */
[----:B------:R-:W-:Y:S01]  /*5970*/  IMAD.U32 R4, RZ, RZ, UR8 ;  /* 0x00000008ff047e24 */ /* 0x000fe2000f8e00ff */
[----:B----4-:R-:W-:Y:S01]  /*5980*/  MOV R7, UR7 ;  /* 0x0000000700077c02 */ /* 0x010fe20008000f00 */
[----:B------:R-:W-:Y:S01]  /*5990*/  IMAD.U32 R6, RZ, RZ, UR6 ;  /* 0x00000006ff067e24 */ /* 0x000fe2000f8e00ff */
[----:B--2---:R-:W-:Y:S01]  /*59a0*/  MOV R11, UR5 ;  /* 0x00000005000b7c02 */ /* 0x004fe20008000f00 */
[----:B------:R-:W-:Y:S02]  /*59b0*/  IMAD.U32 R10, RZ, RZ, UR4 ;  /* 0x00000004ff0a7e24 */ /* 0x000fe4000f8e00ff */
[----:B------:R-:W-:Y:S07]  /*59c0*/  LEPC R20, `(.L_x_104) ;  /* 0x000000001014794e */ /* 0x000fee0000000000 */
[----:B---3-5:R-:W-:Y:S05]  /*59d0*/  CALL.ABS.NOINC R14 ;  /* 0x000000000e007343 */ /* 0x028fea0003c00000 */
.L_x_104:
[----:B------:R-:W1:Y:S01]  /*59e0*/  LDCU.64 UR8, c[0x4][0x80] ;  /* 0x01001000ff0877ac */ /* 0x000e620008000a00 */
[----:B------:R-:W2:Y:S01]  /*59f0*/  LDC.64 R2, c[0x4][R2] ;  /* 0x0100000002027b82 */ /* 0x000ea20000000a00 */
[----:B------:R-:W-:Y:S02]  /*5a00*/  HFMA2 R12, -RZ, RZ, 0, 5.9604644775390625e-08 ;  /* 0x00000001ff0c7431 */ /* 0x000fe400000001ff */
[----:B------:R-:W-:Y:S02]  /*5a10*/  IMAD.MOV.U32 R8, RZ, RZ, 0x70 ;  /* 0x00000070ff087424 */ /* 0x000fe400078e00ff */
[----:B------:R-:W-:Y:S01]  /*5a20*/  IMAD.MOV.U32 R13, RZ, RZ, RZ ;  /* 0x000000ffff0d7224 */ /* 0x000fe200078e00ff */
[----:B------:R-:W3:Y:S01]  /*5a30*/  LDCU.64 UR6, c[0x4][0x88] ;  /* 0x01001100ff0677ac */ /* 0x000ee20008000a00 */
[----:B------:R-:W4:Y:S01]  /*5a40*/  LDCU.64 UR4, c[0x4][0x8] ;  /* 0x01000100ff0477ac */ /* 0x000f220008000a00 */
[----:B-1----:R-:W-:Y:S02]  /*5a50*/  MOV R4, UR8 ;  /* 0x0000000800047c02 */ /* 0x002fe40008000f00 */
[----:B------:R-:W-:Y:S02]  /*5a60*/  MOV R5, UR9 ;  /* 0x0000000900057c02 */ /* 0x000fe40008000f00 */
[----:B---3--:R-:W-:Y:S01]  /*5a70*/  MOV R7, UR7 ;  /* 0x0000000700077c02 */ /* 0x008fe20008000f00 */
[----:B------:R-:W-:Y:S01]  /*5a80*/  IMAD.U32 R6, RZ, RZ, UR6 ;  /* 0x00000006ff067e24 */ /* 0x000fe2000f8e00ff */
[----:B----4-:R-:W-:Y:S01]  /*5a90*/  MOV R11, UR5 ;  /* 0x00000005000b7c02 */ /* 0x010fe20008000f00 */
[----:B------:R-:W-:Y:S02]  /*5aa0*/  IMAD.U32 R10, RZ, RZ, UR4 ;  /* 0x00000004ff0a7e24 */ /* 0x000fe4000f8e00ff */
[----:B------:R-:W-:Y:S07]  /*5ab0*/  LEPC R20, `(.L_x_103) ;  /* 0x000000001014794e */ /* 0x000fee0000000000 */
[----:B--2---:R-:W-:Y:S05]  /*5ac0*/  CALL.ABS.NOINC R2 ;  /* 0x0000000002007343 */ /* 0x004fea0003c00000 */
.L_x_103:
[----:B------:R-:W-:Y:S05]  /*5ad0*/  BSYNC.RECONVERGENT B6 ;  /* 0x0000000000067941 */ /* 0x000fea0003800200 */
.L_x_102:
[----:B------:R-:W-:Y:S02]  /*5ae0*/  ISETP.NE.U32.AND P3, PT, R154, RZ, PT ;  /* 0x000000ff9a00720c */ /* 0x000fe40003f65070 */
[----:B------:R-:W-:Y:S02]  /*5af0*/  ISETP.NE.U32.AND P1, PT, R150, RZ, PT ;  /* 0x000000ff9600720c */ /* 0x000fe40003f25070 */
[----:B------:R-:W-:Y:S02]  /*5b00*/  ISETP.NE.AND.EX P3, PT, R155, RZ, PT, P3 ;  /* 0x000000ff9b00720c */ /* 0x000fe40003f65330 */
[----:B------:R-:W-:Y:S02]  /*5b10*/  PLOP3.LUT P0, PT, PT, PT, PT, 0x8, 0x80 ;  /* 0x000000000080781c */ /* 0x000fe40003f0e170 */
[----:B------:R-:W-:Y:S02]  /*5b20*/  ISETP.NE.AND.EX P1, PT, R151, RZ, PT, P1 ;  /* 0x000000ff9700720c */ /* 0x000fe40003f25310 */
[----:B------:R-:W-:Y:S02]  /*5b30*/  P2R R180, PR, RZ, 0x1 ;  /* 0x00000001ffb47803 */ /* 0x000fe40000000000 */
[----:B------:R-:W-:Y:S05]  /*5b40*/  LOP3.LUT R171, R171, 0x1, RZ, 0x3c, !PT ;  /* 0x00000001abab7812 */ /* 0x000fea00078e3cff */
[----:B------:R-:W-:Y:S05]  /*5b50*/  @!P3 BRA `(.L_x_105) ;  /* 0x00000000002cb947 */ /* 0x000fea0003800000 */
[----:B------:R-:W-:Y:S01]  /*5b60*/  ISETP.NE.U32.AND P0, PT, R152, RZ, PT ;  /* 0x000000ff9800720c */ /* 0x000fe20003f05070 */
[----:B------:R-:W-:Y:S03]  /*5b70*/  IMAD.MOV.U32 R159, RZ, RZ, 0x1 ;  /* 0x00000001ff9f7424 */ /* 0x000fe600078e00ff */
[----:B------:R-:W-:Y:S11]  /*5b80*/  ISETP.NE.AND.EX P0, PT, R153, RZ, PT, P0 ;  /* 0x000000ff9900720c */ /* 0x000ff60003f05300 */
[----:B------:R-:W-:Y:S02]  /*5b90*/  @!UPT UIADD3 URZ, UPT, UPT, URZ, URZ, URZ ;  /* 0x000000fffffff290 */ /* 0x000fe4000fffe0ff */
[----:B------:R-:W1:Y:S01]  /*5ba0*/  @P0 LDC.64 R2, c[0x0][0x888] ;  /* 0x00022200ff020b82 */ /* 0x000e620000000a00 */
[----:B------:R-:W-:Y:S04]  /*5bb0*/  @P0 IMAD R0, R154, UR36, RZ ;  /* 0x000000249a000c24 */ /* 0x000fe8000f8e02ff */
[----:B-1----:R-:W-:Y:S04]  /*5bc0*/  @P0 IMAD.WIDE R2, R0, 0x4, R2 ;  /* 0x0000000400020825 */ /* 0x002fe800078e0202 */
[----:B------:R-:W-:Y:S01]  /*5bd0*/  HFMA2 R0, -RZ, RZ, 0, 5.9604644775390625e-08 ;  /* 0x00000001ff007431 */ /* 0x000fe200000001ff */
[----:B-----5:R1:W5:Y:S04]  /*5be0*/  @P0 LDG.E R81, desc[UR44][R2.64] ;  /* 0x0000002c02510981 */ /* 0x020368000c1e1900 */
[----:B------:R-:W-:Y:S01]  /*5bf0*/  @!P0 PRMT R159, R0, 0x7610, R159 ;  /* 0x00007610009f8816 */ /* 0x000fe2000000009f */
[----:B-1----:R-:W2:Y:S06]  /*5c00*/  @!P0 LDC R81, c[0x0][0x880] ;  /* 0x00022000ff518b82 */ /* 0x002eac0000000800 */
.L_x_105:
[----:B------:R-:W-:Y:S05]  /*5c10*/  @!P1 BRA `(.L_x_106) ;  /* 0x0000000000209947 */ /* 0x000fea0003800000 */
[----:B------:R-:W-:Y:S04]  /*5c20*/  ISETP.NE.U32.AND P0, PT, R148, RZ, PT ;  /* 0x000000ff9400720c */ /* 0x000fe80003f05070 */
[----:B------:R-:W-:Y:S11]  /*5c30*/  ISETP.NE.AND.EX P0, PT, R149, RZ, PT, P0 ;  /* 0x000000ff9500720c */ /* 0x000ff60003f05300 */
[----:B------:R-:W-:Y:S02]  /*5c40*/  @!UPT UIADD3 URZ, UPT, UPT, URZ, URZ, URZ ;  /* 0x000000fffffff290 */ /* 0x000fe4000fffe0ff */
[----:B------:R-:W1:Y:S01]  /*5c50*/  @P0 LDC.64 R2, c[0x0][0x8a8] ;  /* 0x00022a00ff020b82 */ /* 0x000e620000000a00 */
[----:B------:R-:W-:Y:S04]  /*5c60*/  @P0 IMAD R0, R150, UR36, RZ ;  /* 0x0000002496000c24 */ /* 0x000fe8000f8e02ff */
[----:B-1----:R-:W-:Y:S05]  /*5c70*/  @P0 IMAD.WIDE R2, R0, 0x4, R2 ;  /* 0x0000000400020825 */ /* 0x002fea00078e0202 */
[----:B-----5:R1:W5:Y:S02]  /*5c80*/  @P0 LDG.E R78, desc[UR44][R2.64] ;  /* 0x0000002c024e0981 */ /* 0x020364000c1e1900 */
[----:B-1----:R-:W3:Y:S02]  /*5c90*/  @!P0 LDC R78, c[0x0][0x8a0] ;  /* 0x00022800ff4e8b82 */ /* 0x002ee40000000800 */
.L_x_106:
[----:B------:R-:W-:Y:S01]  /*5ca0*/  UISETP.NE.AND UP0, UPT, UR48, URZ, UPT ;  /* 0x000000ff3000728c */ /* 0x000fe2000bf05270 */
[----:B------:R-:W-:Y:S08]  /*5cb0*/  ISETP.NE.AND P5, PT, R180, RZ, PT ;  /* 0x000000ffb400720c */ /* 0x000ff00003fa5270 */
[----:B------:R-:W-:Y:S05]  /*5cc0*/  BRA.U !UP0, `(.L_x_107) ;  /* 0x0000000108407547 */ /* 0x000fea000b800000 */
[----:B------:R-:W-:Y:S02]  /*5cd0*/  ISETP.NE.U32.AND P0, PT, R154, RZ, PT ;  /* 0x000000ff9a00720c */ /* 0x000fe40003f05070 */
[----:B------:R-:W-:Y:S02]  /*5ce0*/  PLOP3.LUT P1, PT, PT, PT, PT, 0x80, 0x8 ;  /* 0x000000000008781c */ /* 0x000fe40003f2f070 */
[----:B------:R-:W-:Y:S11]  /*5cf0*/  ISETP.NE.AND.EX P0, PT, R155, RZ, PT, P0 ;  /* 0x000000ff9b00720c */ /* 0x000ff60003f05300 */
[----:B------:R-:W-:Y:S02]  /*5d00*/  @!UPT UIADD3 URZ, UPT, UPT, URZ, URZ, URZ ;  /* 0x000000fffffff290 */ /* 0x000fe4000fffe0ff */
[----:B------:R-:W-:Y:S01]  /*5d10*/  @P0 LOP3.LUT P2, RZ, R159, 0xff, RZ, 0xc0, !PT ;  /* 0x000000ff9fff0812 */ /* 0x000fe2000784c0ff */
[----:B------:R-:W1:Y:S01]  /*5d20*/  @P0 LDC.64 R2, c[0x0][0x888] ;  /* 0x00022200ff020b82 */ /* 0x000e620000000a00 */
[C---:B--2--5:R-:W-:Y:S02]  /*5d30*/  @!P0 FSETP.EQ.AND P5, PT, R81.reuse, RZ, PT ;  /* 0x000000ff5100820b */ /* 0x064fe40003fa2000 */
[----:B------:R-:W-:Y:S02]  /*5d40*/  @P0 PLOP3.LUT P1, PT, P2, PT, PT, 0x80, 0x8 ;  /* 0x000000000008081c */ /* 0x000fe4000172f070 */
[----:B------:R-:W-:Y:S04]  /*5d50*/  @P0 FSETP.NEU.AND P2, PT, R81, RZ, PT ;  /* 0x000000ff5100020b */ /* 0x000fe80003f4d000 */
[----:B------:R-:W-:Y:S02]  /*5d60*/  @P0 SEL R0, RZ, 0xffffffff, P2 ;  /* 0xffffffffff000807 */ /* 0x000fe40001000000 */
[----:B-1----:R-:W-:Y:S04]  /*5d70*/  @P0 ISETP.NE.U32.AND P4, PT, R2, RZ, PT ;  /* 0x000000ff0200020c */ /* 0x002fe80003f85070 */
[----:B------:R-:W-:Y:S04]  /*5d80*/  @P0 ISETP.NE.AND.EX P4, PT, R3, RZ, PT, P4 ;  /* 0x000000ff0300020c */ /* 0x000fe80003f85340 */
[----:B------:R-:W-:Y:S04]  /*5d90*/  @!P1 SEL R0, RZ, 0xffffffff, P4 ;  /* 0xffffffffff009807 */ /* 0x000fe80002000000 */
[----:B------:R-:W-:Y:S04]  /*5da0*/  @P0 LOP3.LUT R0, R0, 0x1, RZ, 0xc0, !PT ;  /* 0x0000000100000812 */ /* 0x000fe800078ec0ff */
[----:B------:R-:W-:Y:S04]  /*5db0*/  @P0 ISETP.EQ.U32.AND P5, PT, R0, 0x1, PT ;  /* 0x000000010000080c */ /* 0x000fe80003fa2070 */
[----:B------:R-:W-:Y:S09]  /*5dc0*/  P2R R180, PR, RZ, 0x20 ;  /* 0x00000020ffb47803 */ /* 0x000ff20000000000 */
.L_x_107:
[----:B------:R-:W-:Y:S01]  /*5dd0*/  @!P5 SHF.L.U32 R4, R171, 0x1f, RZ ;  /* 0x0000001fab04d819 */ /* 0x000fe200000006ff */
[----:B------:R-:W-:Y:S01]  /*5de0*/  IMAD.SHL.U32 R182, R164, 0x2, RZ ;  /* 0x00000002a4b67824 */ /* 0x000fe200078e00ff */
[----:B------:R-:W-:Y:S01]  /*5df0*/  LEA R183, R76, UR46, 0x3 ;  /* 0x0000002e4cb77c11 */ /* 0x000fe2000f8e18ff */
[----:B------:R-:W-:Y:S01]  /*5e00*/  IMAD.SHL.U32 R100, R172, 0x10, RZ ;  /* 0x00000010ac647824 */ /* 0x000fe200078e00ff */
[----:B------:R-:W1:Y:S01]  /*5e10*/  @!P5 SYNCS.PHASECHK.TRANS64.TRYWAIT P1, [UR46+0x50], R4 ;  /* 0x00005004ff00d5a7 */ /* 0x000e62000802112e */
[----:B------:R-:W-:Y:S01]  /*5e20*/  SHF.L.U32 R0, R170, 0x1f, RZ ;  /* 0x0000001faa007819 */ /* 0x000fe200000006ff */
[----:B------:R-:W-:Y:S01]  /*5e30*/  VIADD R109, R182, UR46 ;  /* 0x0000002eb66d7c36 */ /* 0x000fe20008000000 */
[----:B------:R-:W-:Y:S01]  /*5e40*/  ISETP.NE.U32.AND P2, PT, RZ, UR38, PT ;  /* 0x00000026ff007c0c */ /* 0x000fe2000bf45070 */
[----:B------:R-:W-:Y:S01]  /*5e50*/  IMAD.SHL.U32 R102, R173, 0x10, RZ ;  /* 0x00000010ad667824 */ /* 0x000fe200078e00ff */
[----:B------:R-:W-:Y:S01]  /*5e60*/  BSSY B1, `(.L_x_108) ;  /* 0x000004b000017945 */ /* 0x000fe20003800000 */
[----:B------:R-:W-:Y:S01]  /*5e70*/  IMAD.IADD R179, R109, 0x1, R100 ;  /* 0x000000016db37824 */ /* 0x000fe200078e0264 */
[----:B------:R-:W-:Y:S01]  /*5e80*/  ISETP.NE.AND.EX P2, PT, RZ, UR39, PT, P2 ;  /* 0x00000027ff007c0c */ /* 0x000fe2000bf45320 */
[----:B------:R-:W-:Y:S01]  /*5e90*/  IMAD.MOV.U32 R101, RZ, RZ, 0x1 ;  /* 0x00000001ff657424 */ /* 0x000fe200078e00ff */
[----:B------:R-:W-:Y:S01]  /*5ea0*/  CS2R R146, SRZ ;  /* 0x0000000000927805 */ /* 0x000fe2000001ff00 */
[----:B------:R-:W-:Y:S01]  /*5eb0*/  IMAD R80, R76, 0x100, R79 ;  /* 0x000001004c507824 */ /* 0x000fe200078e024f */
[----:B------:R-:W-:Y:S01]  /*5ec0*/  SEL R3, RZ, 0xffffffff, P2 ;  /* 0xffffffffff037807 */ /* 0x000fe20001000000 */
[----:B------:R-:W-:Y:S01]  /*5ed0*/  IMAD.MOV.U32 R87, RZ, RZ, RZ ;  /* 0x000000ffff577224 */ /* 0x000fe200078e00ff */
[----:B--2--5:R-:W-:Y:S02]  /*5ee0*/  FSETP.NEU.AND P2, PT, R81, RZ, PT ;  /* 0x000000ff5100720b */ /* 0x024fe40003f4d000 */
[----:B------:R-:W-:Y:S02]  /*5ef0*/  CS2R R144, SRZ ;  /* 0x0000000000907805 */ /* 0x000fe4000001ff00 */
[----:B------:R-:W-:Y:S01]  /*5f00*/  CS2R R138, SRZ ;  /* 0x00000000008a7805 */ /* 0x000fe2000001ff00 */
[----:B------:R2:W4:Y:S01]  /*5f10*/  SYNCS.PHASECHK.TRANS64.TRYWAIT P0, [R183+URZ+0xc0], R0 ;  /* 0x0000c000b70075a7 */ /* 0x00052200080011ff */
[----:B------:R-:W-:Y:S02]  /*5f20*/  SEL R2, RZ, 0xffffffff, P2 ;  /* 0xffffffffff027807 */ /* 0x000fe40001000000 */
[----:B------:R-:W-:Y:S02]  /*5f30*/  CS2R R136, SRZ ;  /* 0x0000000000887805 */ /* 0x000fe4000001ff00 */
[----:B------:R-:W-:Y:S02]  /*5f40*/  LOP3.LUT P2, R176, R159, 0xff, RZ, 0xc0, !PT ;  /* 0x000000ff9fb07812 */ /* 0x000fe4000784c0ff */
[----:B------:R-:W-:Y:S02]  /*5f50*/  CS2R R130, SRZ ;  /* 0x0000000000827805 */ /* 0x000fe4000001ff00 */
[----:B------:R-:W-:Y:S02]  /*5f60*/  CS2R R128, SRZ ;  /* 0x0000000000807805 */ /* 0x000fe4000001ff00 */
[----:B------:R-:W-:Y:S02]  /*5f70*/  CS2R R122, SRZ ;  /* 0x00000000007a7805 */ /* 0x000fe4000001ff00 */
[----:B------:R-:W-:Y:S02]  /*5f80*/  @P3 SEL R2, R3, R2, !P2 ;  /* 0x0000000203023207 */ /* 0x000fe40005000000 */
[----:B------:R-:W-:Y:S02]  /*5f90*/  CS2R R120, SRZ ;  /* 0x0000000000787805 */ /* 0x000fe4000001ff00 */
[----:B------:R-:W-:Y:S02]  /*5fa0*/  CS2R R114, SRZ ;  /* 0x0000000000727805 */ /* 0x000fe4000001ff00 */
[----:B------:R-:W-:Y:S02]  /*5fb0*/  CS2R R112, SRZ ;  /* 0x0000000000707805 */ /* 0x000fe4000001ff00 */
[----:B------:R-:W-:Y:S02]  /*5fc0*/  LOP3.LUT R2, R2, 0x1, RZ, 0xc0, !PT ;  /* 0x0000000102027812 */ /* 0x000fe400078ec0ff */
[----:B------:R-:W-:Y:S02]  /*5fd0*/  CS2R R106, SRZ ;  /* 0x00000000006a7805 */ /* 0x000fe4000001ff00 */
[----:B------:R-:W-:Y:S02]  /*5fe0*/  CS2R R104, SRZ ;  /* 0x0000000000687805 */ /* 0x000fe4000001ff00 */
[----:B------:R-:W-:Y:S02]  /*5ff0*/  CS2R R98, SRZ ;  /* 0x0000000000627805 */ /* 0x000fe4000001ff00 */
[----:B------:R-:W-:Y:S02]  /*6000*/  ISETP.NE.U32.AND P4, PT, R2, 0x1, PT ;  /* 0x000000010200780c */ /* 0x000fe40003f85070 */
[----:B------:R-:W-:Y:S02]  /*6010*/  CS2R R96, SRZ ;  /* 0x0000000000607805 */ /* 0x000fe4000001ff00 */
[----:B------:R-:W-:Y:S02]  /*6020*/  CS2R R90, SRZ ;  /* 0x00000000005a7805 */ /* 0x000fe4000001ff00 */
[----:B------:R-:W-:Y:S02]  /*6030*/  CS2R R88, SRZ ;  /* 0x0000000000587805 */ /* 0x000fe4000001ff00 */
[----:B------:R-:W-:Y:S01]  /*6040*/  P2R R103, PR, RZ, 0x10 ;  /* 0x00000010ff677803 */ /* 0x000fe20000000000 */
[----:B------:R-:W-:Y:S02]  /*6050*/  IMAD.IADD R181, R109, 0x1, R102 ;  /* 0x000000016db57824 */ /* 0x000fe400078e0266 */
[----:B------:R-:W-:Y:S01]  /*6060*/  IMAD.IADD R178, R102, 0x1, R179 ;  /* 0x0000000166b27824 */ /* 0x000fe200078e02b3 */
[----:B-1----:R-:W-:Y:S01]  /*6070*/  @!P5 SEL R101, RZ, 0x1, !P1 ;  /* 0x00000001ff65d807 */ /* 0x002fe20004800000 */
[----:B--2---:R-:W-:Y:S06]  /*6080*/  @P5 BRA `(.L_x_109) ;  /* 0x0000000000a05947 */ /* 0x004fec0003800000 */
[----:B------:R-:W-:Y:S01]  /*6090*/  @P4 IMAD.MOV.U32 R2, RZ, RZ, -0x10 ;  /* 0xfffffff0ff024424 */ /* 0x000fe200078e00ff */
[----:B------:R-:W-:Y:S01]  /*60a0*/  ISETP.NE.AND P1, PT, R101, RZ, PT ;  /* 0x000000ff6500720c */ /* 0x000fe20003f25270 */
[----:B------:R-:W-:Y:S01]  /*60b0*/  BSSY B0, `(.L_x_110) ;  /* 0x0000010000007945 */ /* 0x000fe20003800000 */
[----:B------:R-:W-:Y:S02]  /*60c0*/  ISETP.NE.U32.AND P5, PT, R165, 0x1, PT ;  /* 0x00000001a500780c */ /* 0x000fe40003fa5070 */
[----:B------:R-:W-:Y:S02]  /*60d0*/  CS2R R98, SRZ ;  /* 0x0000000000627805 */ /* 0x000fe4000001ff00 */
[----:B------:R-:W-:Y:S02]  /*60e0*/  CS2R R96, SRZ ;  /* 0x0000000000607805 */ /* 0x000fe4000001ff00 */
[----:B------:R-:W-:Y:S02]  /*60f0*/  CS2R R114, SRZ ;  /* 0x0000000000727805 */ /* 0x000fe4000001ff00 */
[----:B------:R-:W-:Y:S02]  /*6100*/  @P4 SEL R2, R2, 0x10, !P5 ;  /* 0x0000001002024807 */ /* 0x000fe40006800000 */
[----:B------:R-:W-:Y:S02]  /*6110*/  CS2R R112, SRZ ;  /* 0x0000000000707805 */ /* 0x000fe4000001ff00 */
[----:B------:R-:W-:Y:S02]  /*6120*/  CS2R R130, SRZ ;  /* 0x0000000000827805 */ /* 0x000fe4000001ff00 */
[----:B------:R-:W-:Y:S01]  /*6130*/  CS2R R128, SRZ ;  /* 0x0000000000807805 */ /* 0x000fe2000001ff00 */
[----:B------:R-:W-:Y:S02]  /*6140*/  @P4 IMAD.IADD R7, R109, 0x1, R2 ;  /* 0x000000016d074824 */ /* 0x000fe400078e0202 */
[C---:B------:R-:W-:Y:S02]  /*6150*/  @P4 IMAD.IADD R6, R2.reuse, 0x1, R181 ;  /* 0x0000000102064824 */ /* 0x040fe400078e02b5 */
[----:B------:R-:W-:Y:S01]  /*6160*/  @P4 IMAD.IADD R5, R2, 0x1, R179 ;  /* 0x0000000102054824 */ /* 0x000fe200078e02b3 */
[----:B------:R-:W-:Y:S06]  /*6170*/  @P1 BRA `(.L_x_111) ;  /* 0x00000000000c1947 */ /* 0x000fec0003800000 */
[----:B------:R-:W-:Y:S04]  /*6180*/  SHF.L.U32 R4, R171, 0x1f, RZ ;  /* 0x0000001fab047819 */ /* 0x000fe800000006ff */
[----:B------:R-:W1:Y:S02]  /*6190*/  SYNCS.PHASECHK.TRANS64.TRYWAIT P1, [UR46+0x50], R4 ;  /* 0x00005004ff0075a7 */ /* 0x000e64000802112e */
[----:B-1----:R-:W-:Y:S05]  /*61a0*/  @!P1 BRA `(.L_x_112) ;  /* 0x0000005c00949947 */ /* 0x002fea0003800000 */
.L_x_111:
[----:B------:R-:W-:Y:S05]  /*61b0*/  BSYNC B0 ;  /* 0x0000000000007941 */ /* 0x000fea0003800000 */
.L_x_110:
[----:B------:R-:W-:Y:S01]  /*61c0*/  ISETP.NE.AND P1, PT, R103, RZ, PT ;  /* 0x000000ff6700720c */ /* 0x000fe20003f25270 */
[----:B------:R-:W-:Y:S01]  /*61d0*/  IMAD.MOV.U32 R147, RZ, RZ, RZ ;  /* 0x000000ffff937224 */ /* 0x000fe200078e00ff */
[----:B------:R-:W-:Y:S02]  /*61e0*/  CS2R R144, SRZ ;  /* 0x0000000000907805 */ /* 0x000fe4000001ff00 */
[----:B------:R-:W-:Y:S02]  /*61f0*/  CS2R R90, SRZ ;  /* 0x00000000005a7805 */ /* 0x000fe4000001ff00 */
[----:B------:R-:W-:Y:S02]  /*6200*/  CS2R R88, SRZ ;  /* 0x0000000000587805 */ /* 0x000fe4000001ff00 */
[----:B------:R-:W-:Y:S02]  /*6210*/  CS2R R106, SRZ ;  /* 0x00000000006a7805 */ /* 0x000fe4000001ff00 */
[----:B------:R-:W-:Y:S02]  /*6220*/  CS2R R104, SRZ ;  /* 0x0000000000687805 */ /* 0x000fe4000001ff00 */
[----:B------:R-:W-:Y:S02]  /*6230*/  CS2R R122, SRZ ;  /* 0x00000000007a7805 */ /* 0x000fe4000001ff00 */
[----:B------:R-:W-:Y:S02]  /*6240*/  CS2R R120, SRZ ;  /* 0x0000000000787805 */ /* 0x000fe4000001ff00 */
[----:B------:R-:W-:Y:S02]  /*6250*/  CS2R R138, SRZ ;  /* 0x00000000008a7805 */ /* 0x000fe4000001ff00 */
[----:B------:R-:W-:Y:S01]  /*6260*/  CS2R R136, SRZ ;  /* 0x0000000000887805 */ /* 0x000fe2000001ff00 */
[----:B------:R-:W-:Y:S01]  /*6270*/  IMAD.MOV.U32 R87, RZ, RZ, 0x1 ;  /* 0x00000001ff577424 */ /* 0x000fe200078e00ff */
[----:B------:R2:W1:Y:S01]  /*6280*/  @P1 LDS.128 R96, [R7+0x400] ;  /* 0x0004000007601984 */ /* 0x0004620000000c00 */
[----:B------:R-:W-:Y:S03]  /*6290*/  @P1 IMAD.IADD R2, R2, 0x1, R178 ;  /* 0x0000000102021824 */ /* 0x000fe600078e02b2 */
[----:B------:R2:W1:Y:S04]  /*62a0*/  @P1 LDS.128 R112, [R6+0x400] ;  /* 0x0004000006701984 */ /* 0x0004680000000c00 */
[----:B------:R2:W1:Y:S04]  /*62b0*/  @P1 LDS.128 R128, [R5+0x400] ;  /* 0x0004000005801984 */ /* 0x0004680000000c00 */
[----:B------:R2:W1:Y:S04]  /*62c0*/  @P1 LDS.128 R144, [R2+0x400] ;  /* 0x0004000002901984 */ /* 0x0004680000000c00 */
[----:B------:R2:W1:Y:S04]  /*62d0*/  @P1 LDS.128 R88, [R182+UR46+0x400] ;  /* 0x0004002eb6581984 */ /* 0x0004680008000c00 */
[----:B------:R2:W1:Y:S04]  /*62e0*/  @P1 LDS.128 R104, [R181+0x400] ;  /* 0x00040000b5681984 */ /* 0x0004680000000c00 */
[----:B------:R2:W1:Y:S04]  /*62f0*/  @P1 LDS.128 R120, [R179+0x400] ;  /* 0x00040000b3781984 */ /* 0x0004680000000c00 */
[----:B------:R2:W1:Y:S02]  /*6300*/  @P1 LDS.128 R136, [R178+0x400] ;  /* 0x00040000b2881984 */ /* 0x0004640000000c00 */
.L_x_109:
[----:B------:R-:W-:Y:S05]  /*6310*/  BSYNC B1 ;  /* 0x0000000000017941 */ /* 0x000fea0003800000 */
.L_x_108:
[----:B-1----:R-:W-:Y:S04]  /*6320*/  SHF.R.U32.HI R3, RZ, 0x15, R80 ;  /* 0x00000015ff037819 */ /* 0x002fe80000011650 */
[----:B------:R-:W-:Y:S01]  /*6330*/  LOP3.LUT P1, RZ, R3, 0x3, R166, 0x48, !PT ;  /* 0x0000000303ff7812 */ /* 0x000fe200078248a6 */
[----:B------:R-:W-:Y:S01]  /*6340*/  @!UPT UIADD3 URZ, UPT, UPT, URZ, URZ, URZ ;  /* 0x000000fffffff290 */ /* 0x000fe2000fffe0ff */
[----:B----4-:R-:W-:Y:S11]  /*6350*/  @P0 BRA `(.L_x_113) ;  /* 0x0000000000080947 */ /* 0x010ff60003800000 */
[----:B------:R-:W1:Y:S02]  /*6360*/  SYNCS.PHASECHK.TRANS64.TRYWAIT P0, [R183+URZ+0xc0], R0 ;  /* 0x0000c000b70075a7 */ /* 0x000e6400080011ff */
[----:B-1----:R-:W-:Y:S05]  /*6370*/  @!P0 BRA `(.L_x_114) ;  /* 0x0000005c00388947 */ /* 0x002fea0003800000 */
.L_x_113:
[----:B------:R-:W-:Y:S05]  /*6380*/  @!P1 BRA `(.L_x_115) ;  /* 0x0000000000409947 */ /* 0x000fea0003800000 */
[----:B------:R-:W4:Y:S01]  /*6390*/  LDCU.64 UR8, c[0x4][0x70] ;  /* 0x01000e00ff0877ac */ /* 0x000f220008000a00 */
[----:B------:R-:W-:Y:S01]  /*63a0*/  MOV R3, 0x0 ;  /* 0x0000000000037802 */ /* 0x000fe20000000f00 */
[----:B------:R-:W-:Y:S02]  /*63b0*/  HFMA2 R12, -RZ, RZ, 0, 5.9604644775390625e-08 ;  /* 0x00000001ff0c7431 */ /* 0x000fe400000001ff */
[----:B------:R-:W-:Y:S02]  /*63c0*/  IMAD.MOV.U32 R8, RZ, RZ, 0x192 ;  /* 0x00000192ff087424 */ /* 0x000fe400078e00ff */
[----:B------:R-:W-:Y:S01]  /*63d0*/  IMAD.MOV.U32 R13, RZ, RZ, RZ ;  /* 0x000000ffff0d7224 */ /* 0x000fe200078e00ff */
[----:B------:R-:W5:Y:S01]  /*63e0*/  LDCU.64 UR6, c[0x4][0x78] ;  /* 0x01000f00ff0677ac */ /* 0x000f620008000a00 */
[----:B--2---:R-:W2:Y:S01]  /*63f0*/  LDC.64 R2, c[0x4][R3] ;  /* 0x0100000003027b82 */ /* 0x004ea20000000a00 */
[----:B------:R-:W1:Y:S01]  /*6400*/  LDCU.64 UR4, c[0x4][0x10] ;  /* 0x01000200ff0477ac */ /* 0x000e620008000a00 */
[----:B----4-:R-:W-:Y:S01]  /*6410*/  MOV R5, UR9 ;  /* 0x0000000900057c02 */ /* 0x010fe20008000f00 */
[----:B------:R-:W-:Y:S01]  /*6420*/  IMAD.U32 R4, RZ, RZ, UR8 ;  /* 0x00000008ff047e24 */ /* 0x000fe2000f8e00ff */
[----:B-----5:R-:W-:Y:S01]  /*6430*/  MOV R7, UR7 ;  /* 0x0000000700077c02 */ /* 0x020fe20008000f00 */
[----:B------:R-:W-:Y:S01]  /*6440*/  IMAD.U32 R6, RZ, RZ, UR6 ;  /* 0x00000006ff067e24 */ /* 0x000fe2000f8e00ff */
[----:B-1----:R-:W-:Y:S01]  /*6450*/  MOV R11, UR5 ;  /* 0x00000005000b7c02 */ /* 0x002fe20008000f00 */
[----:B------:R-:W-:Y:S02]  /*6460*/  IMAD.U32 R10, RZ, RZ, UR4 ;  /* 0x00000004ff0a7e24 */ /* 0x000fe4000f8e00ff */
[----:B------:R-:W-:Y:S07]  /*6470*/  LEPC R20, `(.L_x_115) ;  /* 0x000000001014794e */ /* 0x000fee0000000000 */
[----:B--23--:R-:W-:Y:S05]  /*6480*/  CALL.ABS.NOINC R2 ;  /* 0x0000000002007343 */ /* 0x00cfea0003c00000 */
.L_x_115:
[----:B------:R-:W-:Y:S05]  /*6490*/  WARPSYNC.ALL ;  /* 0x0000000000007948 */ /* 0x000fea0003800000 */
[----:B------:R-:W-:Y:S01]  /*64a0*/  R2UR UR4, R80 ;  /* 0x00000000500472ca */ /* 0x000fe200000e0000 */
[--C-:B------:R-:W-:Y:S01]  /*64b0*/  HADD2.F32 R82, -RZ, R88.reuse.H0_H0 ;  /* 0x20000058ff527230 */ /* 0x100fe20000004100 */
[----:B------:R-:W-:Y:S01]  /*64c0*/  MOV R108, 0xfffffff0 ;  /* 0xfffffff0006c7802 */ /* 0x000fe20000000f00 */
[----:B------:R-:W-:Y:S01]  /*64d0*/  HADD2.F32 R83, -RZ, R88.H1_H1 ;  /* 0x30000058ff537230 */ /* 0x000fe20000004100 */
[----:B------:R-:W-:Y:S01]  /*64e0*/  ISETP.NE.U32.AND P6, PT, R165, 0x1, PT ;  /* 0x00000001a500780c */ /* 0x000fe20003fc5070 */
[----:B------:R-:W-:Y:S01]  /*64f0*/  HADD2.F32 R84, -RZ, R89.H1_H1 ;  /* 0x30000059ff547230 */ /* 0x000fe20000004100 */
[----:B------:R-:W-:Y:S01]  /*6500*/  ISETP.NE.AND P0, PT, R174, RZ, PT ;  /* 0x000000ffae00720c */ /* 0x000fe20003f05270 */
[--C-:B------:R-:W-:Y:S01]  /*6510*/  HADD2.F32 R85, -RZ, R107.reuse.H0_H0 ;  /* 0x2000006bff557230 */ /* 0x100fe20000004100 */
[----:B------:R-:W-:Y:S01]  /*6520*/  SEL R108, R108, 0x10, !P6 ;  /* 0x000000106c6c7807 */ /* 0x000fe20007000000 */
[----:B------:R-:W-:Y:S01]  /*6530*/  HADD2.F32 R86, -RZ, R107.H1_H1 ;  /* 0x3000006bff567230 */ /* 0x000fe20000004100 */
[----:B------:R-:W-:Y:S02]  /*6540*/  BSSY.RECONVERGENT B0, `(.L_x_116) ;  /* 0x00000fb000007945 */ /* 0x000fe40003800200 */
[----:B------:R-:W-:Y:S01]  /*6550*/  IADD3 R184, PT, PT, R109, R108, RZ ;  /* 0x0000006c6db87210 */ /* 0x000fe20007ffe0ff */
[----:B--2---:R-:W1:Y:S01]  /*6560*/  LDTM.x64 R4, tmem[UR4] ;  /* 0x00000004000479ee */ /* 0x004e620008340000 */
[C---:B------:R-:W-:Y:S02]  /*6570*/  IADD3 R185, PT, PT, R108.reuse, R181, RZ ;  /* 0x000000b56cb97210 */ /* 0x040fe40007ffe0ff */
[C---:B------:R-:W-:Y:S02]  /*6580*/  IADD3 R187, PT, PT, R108.reuse, R179, RZ ;  /* 0x000000b36cbb7210 */ /* 0x040fe40007ffe0ff */
[----:B------:R-:W-:Y:S01]  /*6590*/  IADD3 R186, PT, PT, R108, R178, RZ ;  /* 0x000000b26cba7210 */ /* 0x000fe20007ffe0ff */
[C---:B-1-3--:R-:W-:Y:S01]  /*65a0*/  FMUL R0, R78.reuse, R4 ;  /* 0x000000044e007220 */ /* 0x04afe20000400000 */
[C---:B------:R-:W-:Y:S01]  /*65b0*/  FMUL R2, R78.reuse, R5 ;  /* 0x000000054e027220 */ /* 0x040fe20000400000 */
[C---:B------:R-:W-:Y:S01]  /*65c0*/  FMUL R3, R78.reuse, R6 ;  /* 0x000000064e037220 */ /* 0x040fe20000400000 */
[C---:B------:R-:W-:Y:S01]  /*65d0*/  FMUL R7, R78.reuse, R7 ;  /* 0x000000074e077220 */ /* 0x040fe20000400000 */
[C---:B------:R-:W-:Y:S01]  /*65e0*/  FFMA R0, R81.reuse, R82, R0 ;  /* 0x0000005251007223 */ /* 0x040fe20000000000 */
[----:B------:R-:W-:Y:S02]  /*65f0*/  HADD2.F32 R82, -RZ, R89.H0_H0 ;  /* 0x20000059ff527230 */ /* 0x000fe40000004100 */
[C---:B------:R-:W-:Y:S01]  /*6600*/  FFMA R2, R81.reuse, R83, R2 ;  /* 0x0000005351027223 */ /* 0x040fe20000000002 */
[--C-:B------:R-:W-:Y:S02]  /*6610*/  HADD2.F32 R83, -RZ, R90.reuse.H0_H0 ;  /* 0x2000005aff537230 */ /* 0x100fe40000004100 */
[C---:B------:R-:W-:Y:S01]  /*6620*/  FMUL R4, R78.reuse, R8 ;  /* 0x000000084e047220 */ /* 0x040fe20000400000 */
[----:B------:R-:W-:Y:S01]  /*6630*/  FMUL R5, R78, R9 ;  /* 0x000000094e057220 */ /* 0x000fe20000400000 */
[C---:B------:R-:W-:Y:S01]  /*6640*/  FFMA R3, R81.reuse, R82, R3 ;  /* 0x0000005251037223 */ /* 0x040fe20000000003 */
[----:B------:R-:W-:Y:S01]  /*6650*/  HADD2.F32 R82, -RZ, R90.H1_H1 ;  /* 0x3000005aff527230 */ /* 0x000fe20000004100 */
[----:B------:R-:W-:Y:S01]  /*6660*/  F2FP.RELU.F16.F32.PACK_AB R92, R2, R0 ;  /* 0x00000000025c723e */ /* 0x000fe200000008ff */
[C---:B------:R-:W-:Y:S01]  /*6670*/  FFMA R7, R81.reuse, R84, R7 ;  /* 0x0000005451077223 */ /* 0x040fe20000000007 */
[C---:B------:R-:W-:Y:S01]  /*6680*/  FFMA R4, R81.reuse, R83, R4 ;  /* 0x0000005351047223 */ /* 0x040fe20000000004 */
[--C-:B------:R-:W-:Y:S02]  /*6690*/  HADD2.F32 R83, -RZ, R91.reuse.H0_H0 ;  /* 0x2000005bff537230 */ /* 0x100fe40000004100 */
[----:B------:R-:W-:Y:S01]  /*66a0*/  FFMA R5, R81, R82, R5 ;  /* 0x0000005251057223 */ /* 0x000fe20000000005 */
[C---:B------:R-:W-:Y:S01]  /*66b0*/  FMUL R6, R78.reuse, R10 ;  /* 0x0000000a4e067220 */ /* 0x040fe20000400000 */
[----:B------:R-:W-:Y:S01]  /*66c0*/  HADD2.F32 R82, -RZ, R91.H1_H1 ;  /* 0x3000005bff527230 */ /* 0x000fe20000004100 */
[----:B------:R-:W-:Y:S01]  /*66d0*/  F2FP.RELU.F16.F32.PACK_AB R93, R7, R3 ;  /* 0x00000003075d723e */ /* 0x000fe200000008ff */
[C---:B------:R-:W-:Y:S01]  /*66e0*/  FMUL R11, R78.reuse, R11 ;  /* 0x0000000b4e0b7220 */ /* 0x040fe20000400000 */
[----:B------:R-:W-:Y:S01]  /*66f0*/  F2FP.RELU.F16.F32.PACK_AB R94, R5, R4 ;  /* 0x00000004055e723e */ /* 0x000fe200000008ff */
[C---:B------:R-:W-:Y:S01]  /*6700*/  FFMA R6, R81.reuse, R83, R6 ;  /* 0x0000005351067223 */ /* 0x040fe20000000006 */
[C---:B------:R-:W-:Y:S01]  /*6710*/  FMUL R8, R78.reuse, R12 ;  /* 0x0000000c4e087220 */ /* 0x040fe20000400000 */
[----:B------:R-:W-:Y:S01]  /*6720*/  FFMA R11, R81, R82, R11 ;  /* 0x00000052510b7223 */ /* 0x000fe2000000000b */
[--C-:B------:R-:W-:Y:S02]  /*6730*/  HADD2.F32 R82, -RZ, R96.reuse.H0_H0 ;  /* 0x20000060ff527230 */ /* 0x100fe40000004100 */
[C---:B------:R-:W-:Y:S01]  /*6740*/  FMUL R9, R78.reuse, R13 ;  /* 0x0000000d4e097220 */ /* 0x040fe20000400000 */
[----:B------:R-:W-:Y:S02]  /*6750*/  HADD2.F32 R84, -RZ, R96.H1_H1 ;  /* 0x30000060ff547230 */ /* 0x000fe40000004100 */
[C---:B------:R-:W-:Y:S01]  /*6760*/  FMUL R10, R78.reuse, R14 ;  /* 0x0000000e4e0a7220 */ /* 0x040fe20000400000 */
[--C-:B------:R-:W-:Y:S01]  /*6770*/  HADD2.F32 R83, -RZ, R97.reuse.H0_H0 ;  /* 0x20000061ff537230 */ /* 0x100fe20000004100 */
[----:B------:R-:W-:Y:S01]  /*6780*/  F2FP.RELU.F16.F32.PACK_AB R95, R11, R6 ;  /* 0x000000060b5f723e */ /* 0x000fe200000008ff */
[C---:B------:R-:W-:Y:S01]  /*6790*/  FFMA R8, R81.reuse, R82, R8 ;  /* 0x0000005251087223 */ /* 0x040fe20000000008 */
[----:B------:R-:W-:Y:S02]  /*67a0*/  HADD2.F32 R82, -RZ, R97.H1_H1 ;  /* 0x30000061ff527230 */ /* 0x000fe40000004100 */
[C---:B------:R-:W-:Y:S01]  /*67b0*/  FFMA R9, R81.reuse, R84, R9 ;  /* 0x0000005451097223 */ /* 0x040fe20000000009 */
[----:B------:R-:W-:Y:S01]  /*67c0*/  FFMA R10, R81, R83, R10 ;  /* 0x00000053510a7223 */ /* 0x000fe2000000000a */
[----:B------:R1:W-:Y:S01]  /*67d0*/  STS.128 [R182+UR46+0x400], R92 ;  /* 0x0004005cb6007988 */ /* 0x0003e20008000c2e */
[C---:B------:R-:W-:Y:S01]  /*67e0*/  FMUL R15, R78.reuse, R15 ;  /* 0x0000000f4e0f7220 */ /* 0x040fe20000400000 */
[--C-:B------:R-:W-:Y:S01]  /*67f0*/  HADD2.F32 R83, -RZ, R98.reuse.H0_H0 ;  /* 0x20000062ff537230 */ /* 0x100fe20000004100 */
[----:B------:R-:W-:Y:S01]  /*6800*/  F2FP.RELU.F16.F32.PACK_AB R116, R9, R8 ;  /* 0x000000080974723e */ /* 0x000fe200000008ff */
[----:B------:R-:W-:Y:S02]  /*6810*/  HADD2.F32 R84, -RZ, R98.H1_H1 ;  /* 0x30000062ff547230 */ /* 0x000fe40000004100 */
[----:B------:R-:W-:Y:S01]  /*6820*/  FFMA R15, R81, R82, R15 ;  /* 0x00000052510f7223 */ /* 0x000fe2000000000f */
[C---:B------:R-:W-:Y:S01]  /*6830*/  FMUL R12, R78.reuse, R16 ;  /* 0x000000104e0c7220 */ /* 0x040fe20000400000 */
[C---:B------:R-:W-:Y:S01]  /*6840*/  FMUL R13, R78.reuse, R17 ;  /* 0x000000114e0d7220 */ /* 0x040fe20000400000 */
[--C-:B------:R-:W-:Y:S02]  /*6850*/  HADD2.F32 R82, -RZ, R99.reuse.H0_H0 ;  /* 0x20000063ff527230 */ /* 0x100fe40000004100 */
[C---:B------:R-:W-:Y:S01]  /*6860*/  FMUL R14, R78.reuse, R18 ;  /* 0x000000124e0e7220 */ /* 0x040fe20000400000 */
[----:B------:R-:W-:Y:S01]  /*6870*/  F2FP.RELU.F16.F32.PACK_AB R117, R15, R10 ;  /* 0x0000000a0f75723e */ /* 0x000fe200000008ff */
[C---:B------:R-:W-:Y:S01]  /*6880*/  FFMA R12, R81.reuse, R83, R12 ;  /* 0x00000053510c7223 */ /* 0x040fe2000000000c */
[C---:B------:R-:W-:Y:S01]  /*6890*/  FFMA R13, R81.reuse, R84, R13 ;  /* 0x00000054510d7223 */ /* 0x040fe2000000000d */
[----:B------:R-:W-:Y:S01]  /*68a0*/  FFMA R14, R81, R82, R14 ;  /* 0x00000052510e7223 */ /* 0x000fe2000000000e */
[----:B------:R-:W-:Y:S02]  /*68b0*/  HADD2.F32 R84, -RZ, R99.H1_H1 ;  /* 0x30000063ff547230 */ /* 0x000fe40000004100 */
[C---:B------:R-:W-:Y:S01]  /*68c0*/  FMUL R19, R78.reuse, R19 ;  /* 0x000000134e137220 */ /* 0x040fe20000400000 */
[--C-:B------:R-:W-:Y:S01]  /*68d0*/  HADD2.F32 R82, -RZ, R104.reuse.H0_H0 ;  /* 0x20000068ff527230 */ /* 0x100fe20000004100 */
[----:B------:R-:W-:Y:S01]  /*68e0*/  F2FP.RELU.F16.F32.PACK_AB R118, R13, R12 ;  /* 0x0000000c0d76723e */ /* 0x000fe200000008ff */
[C---:B------:R-:W-:Y:S01]  /*68f0*/  FMUL R16, R78.reuse, R20 ;  /* 0x000000144e107220 */ /* 0x040fe20000400000 */
[C---:B------:R-:W-:Y:S01]  /*6900*/  FFMA R19, R81.reuse, R84, R19 ;  /* 0x0000005451137223 */ /* 0x040fe20000000013 */
[----:B------:R-:W-:Y:S02]  /*6910*/  HADD2.F32 R84, -RZ, R104.H1_H1 ;  /* 0x30000068ff547230 */ /* 0x000fe40000004100 */
[C---:B------:R-:W-:Y:S01]  /*6920*/  FMUL R17, R78.reuse, R21 ;  /* 0x000000154e117220 */ /* 0x040fe20000400000 */
[----:B------:R-:W-:Y:S01]  /*6930*/  FFMA R16, R81, R82, R16 ;  /* 0x0000005251107223 */ /* 0x000fe20000000010 */
[--C-:B------:R-:W-:Y:S01]  /*6940*/  HADD2.F32 R82, -RZ, R105.reuse.H0_H0 ;  /* 0x20000069ff527230 */ /* 0x100fe20000004100 */
[----:B------:R-:W-:Y:S01]  /*6950*/  F2FP.RELU.F16.F32.PACK_AB R119, R19, R14 ;  /* 0x0000000e1377723e */ /* 0x000fe200000008ff */
[----:B------:R-:W-:Y:S01]  /*6960*/  FFMA R17, R81, R84, R17 ;  /* 0x0000005451117223 */ /* 0x000fe20000000011 */
[C---:B------:R-:W-:Y:S01]  /*6970*/  FMUL R18, R78.reuse, R22 ;  /* 0x000000164e127220 */ /* 0x040fe20000400000 */
[C---:B------:R-:W-:Y:S01]  /*6980*/  FMUL R23, R78.reuse, R23 ;  /* 0x000000174e177220 */ /* 0x040fe20000400000 */
[--C-:B------:R-:W-:Y:S01]  /*6990*/  HADD2.F32 R83, -RZ, R106.reuse.H0_H0 ;  /* 0x2000006aff537230 */ /* 0x100fe20000004100 */
[----:B------:R2:W-:Y:S01]  /*69a0*/  STS.128 [R184+0x400], R116 ;  /* 0x00040074b8007388 */ /* 0x0005e20000000c00 */
[----:B------:R-:W-:Y:S01]  /*69b0*/  F2FP.RELU.F16.F32.PACK_AB R124, R17, R16 ;  /* 0x00000010117c723e */ /* 0x000fe200000008ff */
[C---:B------:R-:W-:Y:S01]  /*69c0*/  FFMA R18, R81.reuse, R82, R18 ;  /* 0x0000005251127223 */ /* 0x040fe20000000012 */
[----:B------:R-:W-:Y:S02]  /*69d0*/  HADD2.F32 R82, -RZ, R105.H1_H1 ;  /* 0x30000069ff527230 */ /* 0x000fe40000004100 */
[C---:B------:R-:W-:Y:S01]  /*69e0*/  FMUL R20, R78.reuse, R24 ;  /* 0x000000184e147220 */ /* 0x040fe20000400000 */
[----:B------:R-:W-:Y:S02]  /*69f0*/  HADD2.F32 R84, -RZ, R106.H1_H1 ;  /* 0x3000006aff547230 */ /* 0x000fe40000004100 */
[C---:B------:R-:W-:Y:S01]  /*6a00*/  FMUL R21, R78.reuse, R25 ;  /* 0x000000194e157220 */ /* 0x040fe20000400000 */
[C---:B------:R-:W-:Y:S01]  /*6a10*/  FMUL R22, R78.reuse, R26 ;  /* 0x0000001a4e167220 */ /* 0x040fe20000400000 */
[C---:B------:R-:W-:Y:S01]  /*6a20*/  FFMA R23, R81.reuse, R82, R23 ;  /* 0x0000005251177223 */ /* 0x040fe20000000017 */
[C---:B------:R-:W-:Y:S01]  /*6a30*/  FFMA R20, R81.reuse, R83, R20 ;  /* 0x0000005351147223 */ /* 0x040fe20000000014 */
[C---:B------:R-:W-:Y:S01]  /*6a40*/  FFMA R21, R81.reuse, R84, R21 ;  /* 0x0000005451157223 */ /* 0x040fe20000000015 */
[----:B------:R-:W-:Y:S01]  /*6a50*/  FFMA R22, R81, R85, R22 ;  /* 0x0000005551167223 */ /* 0x000fe20000000016 */
[C---:B------:R-:W-:Y:S01]  /*6a60*/  FMUL R27, R78.reuse, R27 ;  /* 0x0000001b4e1b7220 */ /* 0x040fe20000400000 */
[--C-:B------:R-:W-:Y:S01]  /*6a70*/  HADD2.F32 R82, -RZ, R112.reuse.H0_H0 ;  /* 0x20000070ff527230 */ /* 0x100fe20000004100 */
[----:B------:R-:W-:Y:S01]  /*6a80*/  F2FP.RELU.F16.F32.PACK_AB R125, R23, R18 ;  /* 0x00000012177d723e */ /* 0x000fe200000008ff */
[C---:B------:R-:W-:Y:S01]  /*6a90*/  FMUL R24, R78.reuse, R28 ;  /* 0x0000001c4e187220 */ /* 0x040fe20000400000 */
[----:B------:R-:W-:Y:S01]  /*6aa0*/  F2FP.RELU.F16.F32.PACK_AB R126, R21, R20 ;  /* 0x00000014157e723e */ /* 0x000fe200000008ff */
[C---:B------:R-:W-:Y:S01]  /*6ab0*/  FFMA R27, R81.reuse, R86, R27 ;  /* 0x00000056511b7223 */ /* 0x040fe2000000001b */
[----:B------:R-:W-:Y:S02]  /*6ac0*/  HADD2.F32 R84, -RZ, R112.H1_H1 ;  /* 0x30000070ff547230 */ /* 0x000fe40000004100 */
[----:B------:R-:W-:Y:S01]  /*6ad0*/  FFMA R24, R81, R82, R24 ;  /* 0x0000005251187223 */ /* 0x000fe20000000018 */
[C---:B------:R-:W-:Y:S01]  /*6ae0*/  FMUL R25, R78.reuse, R29 ;  /* 0x0000001d4e197220 */ /* 0x040fe20000400000 */
[--C-:B------:R-:W-:Y:S01]  /*6af0*/  HADD2.F32 R83, -RZ, R113.reuse.H0_H0 ;  /* 0x20000071ff537230 */ /* 0x100fe20000004100 */
[----:B------:R-:W-:Y:S01]  /*6b00*/  F2FP.RELU.F16.F32.PACK_AB R127, R27, R22 ;  /* 0x000000161b7f723e */ /* 0x000fe200000008ff */
[C---:B------:R-:W-:Y:S01]  /*6b10*/  FMUL R26, R78.reuse, R30 ;  /* 0x0000001e4e1a7220 */ /* 0x040fe20000400000 */
[----:B------:R-:W-:Y:S02]  /*6b20*/  HADD2.F32 R82, -RZ, R113.H1_H1 ;  /* 0x30000071ff527230 */ /* 0x000fe40000004100 */
[C---:B------:R-:W-:Y:S01]  /*6b30*/  FFMA R25, R81.reuse, R84, R25 ;  /* 0x0000005451197223 */ /* 0x040fe20000000019 */
[C---:B------:R-:W-:Y:S01]  /*6b40*/  FMUL R31, R78.reuse, R31 ;  /* 0x0000001f4e1f7220 */ /* 0x040fe20000400000 */
[----:B------:R3:W-:Y:S01]  /*6b50*/  STS.128 [R181+0x400], R124 ;  /* 0x0004007cb5007388 */ /* 0x0007e20000000c00 */
[----:B------:R-:W-:Y:S01]  /*6b60*/  FFMA R26, R81, R83, R26 ;  /* 0x00000053511a7223 */ /* 0x000fe2000000001a */
[--C-:B------:R-:W-:Y:S01]  /*6b70*/  HADD2.F32 R83, -RZ, R114.reuse.H0_H0 ;  /* 0x20000072ff537230 */ /* 0x100fe20000004100 */
[----:B-1----:R-:W-:Y:S01]  /*6b80*/  F2FP.RELU.F16.F32.PACK_AB R92, R25, R24 ;  /* 0x00000018195c723e */ /* 0x002fe200000008ff */
[----:B------:R-:W-:Y:S01]  /*6b90*/  FFMA R31, R81, R82, R31 ;  /* 0x00000052511f7223 */ /* 0x000fe2000000001f */
[C---:B------:R-:W-:Y:S01]  /*6ba0*/  FMUL R28, R78.reuse, R32 ;  /* 0x000000204e1c7220 */ /* 0x040fe20000400000 */
[----:B------:R-:W-:Y:S02]  /*6bb0*/  HADD2.F32 R82, -RZ, R114.H1_H1 ;  /* 0x30000072ff527230 */ /* 0x000fe40000004100 */
[C---:B------:R-:W-:Y:S01]  /*6bc0*/  FMUL R29, R78.reuse, R33 ;  /* 0x000000214e1d7220 */ /* 0x040fe20000400000 */
[--C-:B------:R-:W-:Y:S01]  /*6bd0*/  HADD2.F32 R85, -RZ, R115.reuse.H0_H0 ;  /* 0x20000073ff557230 */ /* 0x100fe20000004100 */
[----:B------:R-:W-:Y:S01]  /*6be0*/  F2FP.RELU.F16.F32.PACK_AB R93, R31, R26 ;  /* 0x0000001a1f5d723e */ /* 0x000fe200000008ff */
[C---:B------:R-:W-:Y:S01]  /*6bf0*/  FFMA R28, R81.reuse, R83, R28 ;  /* 0x00000053511c7223 */ /* 0x040fe2000000001c */
        /* <DEDUP_REMOVED lines=16> */
[----:B------:R-:W-:Y:S01]  /*6d00*/  HADD2.F32 R82, -RZ, R121.H1_H1 ;  /* 0x30000079ff527230 */ /* 0x000fe20000004100 */
[----:B------:R1:W-:Y:S01]  /*6d10*/  STS.128 [R185+0x400], R92 ;  /* 0x0004005cb9007388 */ /* 0x0003e20000000c00 */
[C---:B------:R-:W-:Y:S01]  /*6d20*/  FMUL R39, R78.reuse, R39 ;  /* 0x000000274e277220 */ /* 0x040fe20000400000 */
[----:B--2---:R-:W-:Y:S01]  /*6d30*/  F2FP.RELU.F16.F32.PACK_AB R116, R33, R32 ;  /* 0x000000202174723e */ /* 0x004fe200000008ff */
[C---:B------:R-:W-:Y:S01]  /*6d40*/  FFMA R34, R81.reuse, R83, R34 ;  /* 0x0000005351227223 */ /* 0x040fe20000000022 */
[--C-:B------:R-:W-:Y:S02]  /*6d50*/  HADD2.F32 R83, -RZ, R122.reuse.H0_H0 ;  /* 0x2000007aff537230 */ /* 0x100fe40000004100 */
        /* <DEDUP_REMOVED lines=26> */
[----:B---3--:R-:W-:Y:S01]  /*6f00*/  F2FP.RELU.F16.F32.PACK_AB R124, R41, R40 ;  /* 0x00000028297c723e */ /* 0x008fe200000008ff */
        /* <DEDUP_REMOVED lines=9> */
[C---:B------:R-:W-:Y:S01]  /*6fa0*/  FFMA R45, R81.reuse, R84, R45 ;  /* 0x00000054512d7223 */ /* 0x040fe2000000002d */
[C---:B------:R-:W-:Y:S01]  /*6fb0*/  FMUL R46, R78.reuse, R50 ;  /* 0x000000324e2e7220 */ /* 0x040fe20000400000 */
[----:B------:R-:W-:Y:S02]  /*6fc0*/  HADD2.F32 R82, -RZ, R131.H1_H1 ;  /* 0x30000083ff527230 */ /* 0x000fe40000004100 */
[C---:B------:R-:W-:Y:S01]  /*6fd0*/  FMUL R51, R78.reuse, R51 ;  /* 0x000000334e337220 */ /* 0x040fe20000400000 */
[C---:B------:R-:W-:Y:S01]  /*6fe0*/  FMUL R48, R78.reuse, R52 ;  /* 0x000000344e307220 */ /* 0x040fe20000400000 */
[C---:B------:R-:W-:Y:S01]  /*6ff0*/  FFMA R46, R81.reuse, R83, R46 ;  /* 0x00000053512e7223 */ /* 0x040fe2000000002e */
[--C-:B------:R-:W-:Y:S02]  /*7000*/  HADD2.F32 R83, -RZ, R136.reuse.H0_H0 ;  /* 0x20000088ff537230 */ /* 0x100fe40000004100 */
[C---:B------:R-:W-:Y:S01]  /*7010*/  FFMA R51, R81.reuse, R82, R51 ;  /* 0x0000005251337223 */ /* 0x040fe20000000033 */
[----:B------:R-:W-:Y:S02]  /*7020*/  HADD2.F32 R84, -RZ, R136.H1_H1 ;  /* 0x30000088ff547230 */ /* 0x000fe40000004100 */
[C---:B------:R-:W-:Y:S01]  /*7030*/  FMUL R49, R78.reuse, R53 ;  /* 0x000000354e317220 */ /* 0x040fe20000400000 */
[--C-:B------:R-:W-:Y:S02]  /*7040*/  HADD2.F32 R85, -RZ, R137.reuse.H0_H0 ;  /* 0x20000089ff557230 */ /* 0x100fe40000004100 */
[C---:B------:R-:W-:Y:S01]  /*7050*/  FMUL R50, R78.reuse, R54 ;  /* 0x000000364e327220 */ /* 0x040fe20000400000 */
[----:B------:R-:W-:Y:S02]  /*7060*/  HADD2.F32 R82, -RZ, R137.H1_H1 ;  /* 0x30000089ff527230 */ /* 0x000fe40000004100 */
[C---:B------:R-:W-:Y:S01]  /*7070*/  FMUL R55, R78.reuse, R55 ;  /* 0x000000374e377220 */ /* 0x040fe20000400000 */
[C---:B------:R-:W-:Y:S01]  /*7080*/  FFMA R48, R81.reuse, R83, R48 ;  /* 0x0000005351307223 */ /* 0x040fe20000000030 */
[C---:B------:R-:W-:Y:S01]  /*7090*/  FFMA R49, R81.reuse, R84, R49 ;  /* 0x0000005451317223 */ /* 0x040fe20000000031 */
[C---:B------:R-:W-:Y:S01]  /*70a0*/  FFMA R50, R81.reuse, R85, R50 ;  /* 0x0000005551327223 */ /* 0x040fe20000000032 */
[C---:B------:R-:W-:Y:S01]  /*70b0*/  FFMA R55, R81.reuse, R82, R55 ;  /* 0x0000005251377223 */ /* 0x040fe20000000037 */
[--C-:B------:R-:W-:Y:S02]  /*70c0*/  HADD2.F32 R83, -RZ, R138.reuse.H0_H0 ;  /* 0x2000008aff537230 */ /* 0x100fe40000004100 */
[C---:B------:R-:W-:Y:S01]  /*70d0*/  FMUL R52, R78.reuse, R56 ;  /* 0x000000384e347220 */ /* 0x040fe20000400000 */
        /* <DEDUP_REMOVED lines=9> */
[----:B------:R-:W-:Y:S01]  /*7170*/  FFMA R59, R81, R84, R59 ;  /* 0x00000054513b7223 */ /* 0x000fe2000000003b */
[--C-:B------:R-:W-:Y:S02]  /*7180*/  HADD2.F32 R82, -RZ, R144.reuse.H0_H0 ;  /* 0x20000090ff527230 */ /* 0x100fe40000004100 */
[C---:B------:R-:W-:Y:S01]  /*7190*/  FMUL R56, R78.reuse, R60 ;  /* 0x0000003c4e387220 */ /* 0x040fe20000400000 */
[----:B------:R-:W-:Y:S02]  /*71a0*/  HADD2.F32 R84, -RZ, R144.H1_H1 ;  /* 0x30000090ff547230 */ /* 0x000fe40000004100 */
[C---:B------:R-:W-:Y:S01]  /*71b0*/  FMUL R57, R78.reuse, R61 ;  /* 0x0000003d4e397220 */ /* 0x040fe20000400000 */
[--C-:B------:R-:W-:Y:S02]  /*71c0*/  HADD2.F32 R83, -RZ, R145.reuse.H0_H0 ;  /* 0x20000091ff537230 */ /* 0x100fe40000004100 */
[C---:B------:R-:W-:Y:S01]  /*71d0*/  FMUL R58, R78.reuse, R62 ;  /* 0x0000003e4e3a7220 */ /* 0x040fe20000400000 */
[----:B------:R-:W-:Y:S01]  /*71e0*/  F2FP.RELU.F16.F32.PACK_AB R126, R45, R44 ;  /* 0x0000002c2d7e723e */ /* 0x000fe200000008ff */
[----:B------:R-:W-:Y:S01]  /*71f0*/  FFMA R56, R81, R82, R56 ;  /* 0x0000005251387223 */ /* 0x000fe20000000038 */
[----:B------:R-:W-:Y:S01]  /*7200*/  F2FP.RELU.F16.F32.PACK_AB R127, R51, R46 ;  /* 0x0000002e337f723e */ /* 0x000fe200000008ff */
[C---:B------:R-:W-:Y:S01]  /*7210*/  FFMA R57, R81.reuse, R84, R57 ;  /* 0x0000005451397223 */ /* 0x040fe20000000039 */
[C---:B------:R-:W-:Y:S01]  /*7220*/  FFMA R58, R81.reuse, R83, R58 ;  /* 0x00000053513a7223 */ /* 0x040fe2000000003a */
[----:B------:R-:W-:Y:S02]  /*7230*/  HADD2.F32 R82, -RZ, R145.H1_H1 ;  /* 0x30000091ff527230 */ /* 0x000fe40000004100 */
[C---:B------:R-:W-:Y:S01]  /*7240*/  FMUL R63, R78.reuse, R63 ;  /* 0x0000003f4e3f7220 */ /* 0x040fe20000400000 */
[----:B------:R1:W-:Y:S01]  /*7250*/  STS.128 [R187+0x400], R124 ;  /* 0x0004007cbb007388 */ /* 0x0003e20000000c00 */
[--C-:B------:R-:W-:Y:S02]  /*7260*/  HADD2.F32 R83, -RZ, R146.reuse.H0_H0 ;  /* 0x20000092ff537230 */ /* 0x100fe40000004100 */
[C---:B------:R-:W-:Y:S01]  /*7270*/  FMUL R60, R78.reuse, R64 ;  /* 0x000000404e3c7220 */ /* 0x040fe20000400000 */
[----:B------:R-:W-:Y:S02]  /*7280*/  HADD2.F32 R84, -RZ, R146.H1_H1 ;  /* 0x30000092ff547230 */ /* 0x000fe40000004100 */
[C---:B------:R-:W-:Y:S01]  /*7290*/  FMUL R61, R78.reuse, R65 ;  /* 0x000000414e3d7220 */ /* 0x040fe20000400000 */
[--C-:B------:R-:W-:Y:S02]  /*72a0*/  HADD2.F32 R85, -RZ, R147.reuse.H0_H0 ;  /* 0x20000093ff557230 */ /* 0x100fe40000004100 */
[C---:B------:R-:W-:Y:S01]  /*72b0*/  FMUL R62, R78.reuse, R66 ;  /* 0x000000424e3e7220 */ /* 0x040fe20000400000 */
[----:B------:R-:W-:Y:S02]  /*72c0*/  HADD2.F32 R86, -RZ, R147.H1_H1 ;  /* 0x30000093ff567230 */ /* 0x000fe40000004100 */
[----:B------:R-:W-:Y:S01]  /*72d0*/  FFMA R63, R81, R82, R63 ;  /* 0x00000052513f7223 */ /* 0x000fe2000000003f */
[----:B------:R-:W-:Y:S01]  /*72e0*/  FMUL R67, R78, R67 ;  /* 0x000000434e437220 */ /* 0x000fe20000400000 */
[----:B------:R-:W-:Y:S01]  /*72f0*/  F2FP.RELU.F16.F32.PACK_AB R132, R49, R48 ;  /* 0x000000303184723e */ /* 0x000fe200000008ff */
[----:B------:R-:W-:Y:S01]  /*7300*/  FFMA R60, R81, R83, R60 ;  /* 0x00000053513c7223 */ /* 0x000fe2000000003c */
[----:B------:R-:W-:Y:S01]  /*7310*/  F2FP.RELU.F16.F32.PACK_AB R133, R55, R50 ;  /* 0x000000323785723e */ /* 0x000fe200000008ff */
[----:B------:R-:W-:Y:S01]  /*7320*/  FFMA R61, R81, R84, R61 ;  /* 0x00000054513d7223 */ /* 0x000fe2000000003d */
[----:B------:R-:W-:Y:S01]  /*7330*/  F2FP.RELU.F16.F32.PACK_AB R134, R53, R52 ;  /* 0x000000343586723e */ /* 0x000fe200000008ff */
[----:B------:R-:W-:Y:S01]  /*7340*/  FFMA R62, R81, R85, R62 ;  /* 0x00000055513e7223 */ /* 0x000fe2000000003e */
[----:B------:R-:W-:Y:S01]  /*7350*/  F2FP.RELU.F16.F32.PACK_AB R135, R59, R54 ;  /* 0x000000363b87723e */ /* 0x000fe200000008ff */
[----:B------:R-:W-:Y:S01]  /*7360*/  FFMA R67, R81, R86, R67 ;  /* 0x0000005651437223 */ /* 0x000fe20000000043 */
[----:B------:R-:W-:Y:S02]  /*7370*/  F2FP.RELU.F16.F32.PACK_AB R140, R57, R56 ;  /* 0x00000038398c723e */ /* 0x000fe400000008ff */
[----:B------:R-:W-:Y:S01]  /*7380*/  F2FP.RELU.F16.F32.PACK_AB R141, R63, R58 ;  /* 0x0000003a3f8d723e */ /* 0x000fe200000008ff */
[----:B------:R1:W-:Y:S01]  /*7390*/  STS.128 [R178+0x400], R132 ;  /* 0x00040084b2007388 */ /* 0x0003e20000000c00 */
[----:B------:R-:W-:Y:S02]  /*73a0*/  F2FP.RELU.F16.F32.PACK_AB R142, R61, R60 ;  /* 0x0000003c3d8e723e */ /* 0x000fe400000008ff */
[----:B------:R-:W-:Y:S05]  /*73b0*/  F2FP.RELU.F16.F32.PACK_AB R143, R67, R62 ;  /* 0x0000003e438f723e */ /* 0x000fea00000008ff */
[----:B------:R1:W-:Y:S01]  /*73c0*/  STS.128 [R186+0x400], R140 ;  /* 0x0004008cba007388 */ /* 0x0003e20000000c00 */
[----:B------:R-:W-:Y:S01]  /*73d0*/  @!PT LDS RZ, [RZ] ;  /* 0x00000000fffff984 */ /* 0x000fe20000000800 */
[----:B------:R-:W-:Y:S01]  /*73e0*/  @!PT LDS RZ, [RZ] ;  /* 0x00000000fffff984 */ /* 0x000fe20000000800 */
[----:B------:R-:W-:Y:S01]  /*73f0*/  @!PT LDS RZ, [RZ] ;  /* 0x00000000fffff984 */ /* 0x000fe20000000800 */
[----:B------:R-:W-:Y:S01]  /*7400*/  @!PT LDS RZ, [RZ] ;  /* 0x00000000fffff984 */ /* 0x000fe20000000800 */
[----:B------:R2:W-:Y:S07]  /*7410*/  MEMBAR.ALL.CTA ;  /* 0x0000000000007992 */ /* 0x0005ee0000008000 */
[----:B--2---:R-:W2:Y:S02]  /*7420*/  FENCE.VIEW.ASYNC.S ;  /* 0x00000000000073c6 */ /* 0x004ea40000000000 */
[----:B--2---:R-:W-:Y:S06]  /*7430*/  BAR.SYNC.DEFER_BLOCKING 0x1, 0x80 ;  /* 0x0042000000007b1d */ /* 0x004fec0000010000 */
[----:B------:R-:W-:Y:S05]  /*7440*/  @P0 BRA `(.L_x_117) ;  /* 0x0000000000280947 */ /* 0x000fea0003800000 */
[----:B------:R-:W-:Y:S02]  /*7450*/  UIADD3 UR4, UPT, UPT, UR46, 0x400, URZ ;  /* 0x000004002e047890 */ /* 0x000fe4000fffe0ff */
[----:B------:R-:W-:Y:S01]  /*7460*/  UIADD3 UR6, UP0, UPT, UR50, 0x680, URZ ;  /* 0x0000068032067890 */ /* 0x000fe2000ff1e0ff */
[----:B------:R-:W-:Y:S03]  /*7470*/  UMOV UR43, UR36 ;  /* 0x00000024002b7c82 */ /* 0x000fe60008000000 */
[----:B------:R-:W-:Y:S01]  /*7480*/  MOV R167, UR4 ;  /* 0x0000000400a77c02 */ /* 0x000fe20008000f00 */
[----:B------:R-:W-:Y:S03]  /*7490*/  UIADD3.X UR7, UPT, UPT, URZ, UR51, URZ, UP0, !UPT ;  /* 0x00000033ff077290 */ /* 0x000fe600087fe4ff */
[----:B------:R-:W-:Y:S11]  /*74a0*/  R2UR UR40, R167 ;  /* 0x00000000a72872ca */ /* 0x000ff600000e0000 */
[----:B------:R-:W-:Y:S02]  /*74b0*/  @!UPT UIADD3 URZ, UPT, UPT, URZ, URZ, URZ ;  /* 0x000000fffffff290 */ /* 0x000fe4000fffe0ff */
[----:B------:R2:W-:Y:S01]  /*74c0*/  UTMASTG.3D [UR40], [UR6] ;  /* 0x00000028060073b5 */ /* 0x0005e20008010000 */
[----:B------:R0:W-:Y:S01]  /*74d0*/  UTMACMDFLUSH ;  /* 0x00000000000079b7 */ /* 0x0001e20000000000 */
[----:B--2---:R-:W-:Y:S04]  /*74e0*/  DEPBAR.LE SB0, 0x1 ;  /* 0x000080400000791a */ /* 0x004fe80000000000 */
.L_x_117:
[----:B------:R-:W-:Y:S05]  /*74f0*/  BSYNC.RECONVERGENT B0 ;  /* 0x0000000000007941 */ /* 0x000fea0003800200 */
.L_x_116:
[----:B------:R-:W-:Y:S01]  /*7500*/  BAR.SYNC.DEFER_BLOCKING 0x1, 0x80 ;  /* 0x0042000000007b1d */ /* 0x000fe20000010000 */
[----:B------:R-:W-:Y:S01]  /*7510*/  ISETP.NE.AND P1, PT, R180, RZ, PT ;  /* 0x000000ffb400720c */ /* 0x000fe20003f25270 */
[----:B------:R-:W-:Y:S01]  /*7520*/  UISETP.NE.AND UP0, UPT, UR47, URZ, UPT ;  /* 0x000000ff2f00728c */ /* 0x000fe2000bf05270 */
[----:B------:R-:W-:Y:S11]  /*7530*/  LEA R3, R87, UR46, 0x3 ;  /* 0x0000002e57037c11 */ /* 0x000ff6000f8e18ff */
[----:B------:R-:W-:Y:S01]  /*7540*/  @!P1 SHF.L.U32 R2, R171, 0x1f, RZ ;  /* 0x0000001fab029819 */ /* 0x000fe200000006ff */
[----:B------:R-:W-:Y:S06]  /*7550*/  BRA.U !UP0, `(.L_x_118) ;  /* 0x0000000108247547 */ /* 0x000fec000b800000 */
[----:B------:R-:W-:Y:S01]  /*7560*/  IMAD.U32 R5, RZ, RZ, UR49 ;  /* 0x00000031ff057e24 */ /* 0x000fe2000f8e00ff */
[----:B------:R-:W-:Y:S01]  /*7570*/  MOV R0, UR37 ;  /* 0x0000002500007c02 */ /* 0x000fe20008000f00 */
[----:B------:R-:W-:Y:S03]  /*7580*/  UIADD3 UR49, UPT, UPT, UR49, 0x1, URZ ;  /* 0x0000000131317890 */ /* 0x000fe6000fffe0ff */
[----:B------:R-:W-:Y:S01]  /*7590*/  @!P1 LEA R5, R5, UR46, 0x3 ;  /* 0x0000002e05059c11 */ /* 0x000fe2000f8e18ff */
[----:B------:R-:W-:Y:S04]  /*75a0*/  UISETP.NE.AND UP0, UPT, UR49, 0x4, UPT ;  /* 0x000000043100788c */ /* 0x000fe8000bf05270 */
[----:B------:R-:W-:Y:S01]  /*75b0*/  @!P1 VIADD R5, R5, 0x70 ;  /* 0x0000007005059836 */ /* 0x000fe20000000000 */
[----:B------:R-:W-:Y:S04]  /*75c0*/  USEL UR49, UR49, URZ, UP0 ;  /* 0x000000ff31317287 */ /* 0x000fe80008000000 */
[----:B------:R-:W-:Y:S04]  /*75d0*/  @!P1 PRMT R0, R0, 0x654, R5 ;  /* 0x0000065400009816 */ /* 0x000fe80000000005 */
[----:B------:R2:W-:Y:S04]  /*75e0*/  @!P1 SYNCS.ARRIVE.TRANS64.RED.A1T0 RZ, [R0+URZ], RZ ;  /* 0x000000ff00ff99a7 */ /* 0x0005e800081004ff */
.L_x_118:
[----:B------:R-:W3:Y:S01]  /*75f0*/  @!P1 SYNCS.PHASECHK.TRANS64.TRYWAIT P0, [R3+URZ+0x50], R2 ;  /* 0x00005002030095a7 */ /* 0x000ee200080011ff */
[----:B------:R-:W-:Y:S01]  /*7600*/  BSSY B1, `(.L_x_119) ;  /* 0x000001f000017945 */ /* 0x000fe20003800000 */
[----:B---3--:R-:W-:Y:S03]  /*7610*/  @!P1 SEL R101, RZ, 0x1, !P0 ;  /* 0x00000001ff659807 */ /* 0x008fe60004000000 */
[----:B------:R-:W-:Y:S05]  /*7620*/  @P1 BRA `(.L_x_120) ;  /* 0x0000000000701947 */ /* 0x000fea0003800000 */
[----:B------:R-:W-:Y:S01]  /*7630*/  ISETP.NE.AND P1, PT, R103, RZ, PT ;  /* 0x000000ff6700720c */ /* 0x000fe20003f25270 */
[----:B------:R-:W-:Y:S01]  /*7640*/  BSSY B0, `(.L_x_121) ;  /* 0x000000b000007945 */ /* 0x000fe20003800000 */
[----:B------:R-:W-:Y:S11]  /*7650*/  ISETP.NE.AND P0, PT, R101, RZ, PT ;  /* 0x000000ff6500720c */ /* 0x000ff60003f05270 */
[----:B------:R-:W-:Y:S05]  /*7660*/  @P1 IMAD R4, R87, 0x4000, R182 ;  /* 0x0000400057041824 */ /* 0x000fea00078e02b6 */
[----:B------:R-:W-:Y:S04]  /*7670*/  @P1 IADD3 R9, PT, PT, R4, UR46, RZ ;  /* 0x0000002e04091c10 */ /* 0x000fe8000fffe0ff */
[----:B------:R-:W-:Y:S01]  /*7680*/  @P1 IADD3 R7, PT, PT, R102, R9, RZ ;  /* 0x0000000966071210 */ /* 0x000fe20007ffe0ff */
[--C-:B------:R-:W-:Y:S02]  /*7690*/  @P1 IMAD.IADD R5, R100, 0x1, R9.reuse ;  /* 0x0000000164051824 */ /* 0x100fe400078e0209 */
[----:B------:R-:W-:Y:S01]  /*76a0*/  @P1 IMAD.IADD R2, R108, 0x1, R9 ;  /* 0x000000016c021824 */ /* 0x000fe200078e0209 */
[----:B------:R-:W-:Y:S06]  /*76b0*/  @P0 BRA `(.L_x_122) ;  /* 0x00000000000c0947 */ /* 0x000fec0003800000 */
[----:B--2---:R-:W-:Y:S04]  /*76c0*/  SHF.L.U32 R0, R171, 0x1f, RZ ;  /* 0x0000001fab007819 */ /* 0x004fe800000006ff */
[----:B------:R-:W2:Y:S02]  /*76d0*/  SYNCS.PHASECHK.TRANS64.TRYWAIT P0, [R3+URZ+0x50], R0 ;  /* 0x00005000030075a7 */ /* 0x000ea400080011ff */
[----:B--2---:R-:W-:Y:S05]  /*76e0*/  @!P0 BRA `(.L_x_123) ;  /* 0x0000004800708947 */ /* 0x004fea0003800000 */
.L_x_122:
[----:B------:R-:W-:Y:S05]  /*76f0*/  BSYNC B0 ;  /* 0x0000000000007941 */ /* 0x000fea0003800000 */
.L_x_121:
[----:B------:R-:W-:Y:S01]  /*7700*/  ISETP.NE.AND P0, PT, R103, RZ, PT ;  /* 0x000000ff6700720c */ /* 0x000fe20003f05270 */
[----:B------:R-:W-:Y:S11]  /*7710*/  VIADD R87, R87, 0x1 ;  /* 0x0000000157577836 */ /* 0x000ff60000000000 */
[----:B------:R-:W-:Y:S01]  /*7720*/  @!UPT UIADD3 URZ, UPT, UPT, URZ, URZ, URZ ;  /* 0x000000fffffff290 */ /* 0x000fe2000fffe0ff */
[----:B------:R3:W4:Y:S01]  /*7730*/  @P0 LDS.128 R88, [R4+UR46+0x400] ;  /* 0x0004002e04580984 */ /* 0x0007220008000c00 */
[--C-:B--2---:R-:W-:Y:S01]  /*7740*/  @P0 IMAD.IADD R3, R102, 0x1, R5.reuse ;  /* 0x0000000166030824 */ /* 0x104fe200078e0205 */
[C---:B------:R-:W-:Y:S01]  /*7750*/  @P0 IADD3 R0, PT, PT, R108.reuse, R7, RZ ;  /* 0x000000076c000210 */ /* 0x040fe20007ffe0ff */
[C---:B------:R-:W-:Y:S01]  /*7760*/  @P0 IMAD.IADD R6, R108.reuse, 0x1, R5 ;  /* 0x000000016c060824 */ /* 0x040fe200078e0205 */
[----:B------:R3:W2:Y:S02]  /*7770*/  @P0 LDS.128 R96, [R2+0x400] ;  /* 0x0004000002600984 */ /* 0x0006a40000000c00 */
[----:B------:R-:W-:Y:S02]  /*7780*/  @P0 IADD3 R8, PT, PT, R108, R3, RZ ;  /* 0x000000036c080210 */ /* 0x000fe40007ffe0ff */
[----:B------:R3:W1:Y:S04]  /*7790*/  @P0 LDS.128 R104, [R7+0x400] ;  /* 0x0004000007680984 */ /* 0x0006680000000c00 */
[----:B------:R3:W1:Y:S04]  /*77a0*/  @P0 LDS.128 R112, [R0+0x400] ;  /* 0x0004000000700984 */ /* 0x0006680000000c00 */
[----:B------:R3:W1:Y:S04]  /*77b0*/  @P0 LDS.128 R120, [R5+0x400] ;  /* 0x0004000005780984 */ /* 0x0006680000000c00 */
[----:B------:R3:W1:Y:S04]  /*77c0*/  @P0 LDS.128 R128, [R6+0x400] ;  /* 0x0004000006800984 */ /* 0x0006680000000c00 */
[----:B------:R3:W1:Y:S04]  /*77d0*/  @P0 LDS.128 R136, [R3+0x400] ;  /* 0x0004000003880984 */ /* 0x0006680000000c00 */
[----:B------:R3:W1:Y:S02]  /*77e0*/  @P0 LDS.128 R144, [R8+0x400] ;  /* 0x0004000008900984 */ /* 0x0006640000000c00 */
.L_x_120:
[----:B------:R-:W-:Y:S05]  /*77f0*/  BSYNC B1 ;  /* 0x0000000000017941 */ /* 0x000fea0003800000 */
.L_x_119:
[----:B---3--:R-:W-:Y:S05]  /*7800*/  VIADD R3, R80, 0x40 ;  /* 0x0000004050037836 */ /* 0x008fea0000000000 */
[----:B------:R-:W-:Y:S04]  /*7810*/  SHF.R.U32.HI R3, RZ, 0x15, R3 ;  /* 0x00000015ff037819 */ /* 0x000fe80000011603 */
[----:B------:R-:W-:Y:S11]  /*7820*/  LOP3.LUT P0, RZ, R3, 0x3, R166, 0x48, !PT ;  /* 0x0000000303ff7812 */ /* 0x000ff600078048a6 */
[----:B------:R-:W-:Y:S02]  /*7830*/  @!UPT UIADD3 URZ, UPT, UPT, URZ, URZ, URZ ;  /* 0x000000fffffff290 */ /* 0x000fe4000fffe0ff */
[----:B------:R-:W-:Y:S05]  /*7840*/  @!P0 BRA `(.L_x_124) ;  /* 0x0000000000408947 */ /* 0x000fea0003800000 */
[----:B------:R-:W3:Y:S01]  /*7850*/  LDCU.64 UR8, c[0x4][0x70] ;  /* 0x01000e00ff0877ac */ /* 0x000ee20008000a00 */
[----:B------:R-:W-:Y:S01]  /*7860*/  MOV R3, 0x0 ;  /* 0x0000000000037802 */ /* 0x000fe20000000f00 */
[----:B------:R-:W-:Y:S02]  /*7870*/  HFMA2 R12, -RZ, RZ, 0, 5.9604644775390625e-08 ;  /* 0x00000001ff0c7431 */ /* 0x000fe400000001ff */
[----:B------:R-:W-:Y:S02]  /*7880*/  IMAD.MOV.U32 R8, RZ, RZ, 0x192 ;  /* 0x00000192ff087424 */ /* 0x000fe400078e00ff */
[----:B------:R-:W-:Y:S01]  /*7890*/  IMAD.MOV.U32 R13, RZ, RZ, RZ ;  /* 0x000000ffff0d7224 */ /* 0x000fe200078e00ff */
[----:B------:R-:W5:Y:S01]  /*78a0*/  LDCU.64 UR6, c[0x4][0x78] ;  /* 0x01000f00ff0677ac */ /* 0x000f620008000a00 */
[----:B------:R-:W1:Y:S01]  /*78b0*/  LDC.64 R2, c[0x4][R3] ;  /* 0x0100000003027b82 */ /* 0x000e620000000a00 */
[----:B------:R-:W2:Y:S01]  /*78c0*/  LDCU.64 UR4, c[0x4][0x10] ;  /* 0x01000200ff0477ac */ /* 0x000ea20008000a00 */
[----:B---3--:R-:W-:Y:S01]  /*78d0*/  MOV R5, UR9 ;  /* 0x0000000900057c02 */ /* 0x008fe20008000f00 */
[----:B------:R-:W-:Y:S01]  /*78e0*/  IMAD.U32 R4, RZ, RZ, UR8 ;  /* 0x00000008ff047e24 */ /* 0x000fe2000f8e00ff */
[----:B-----5:R-:W-:Y:S01]  /*78f0*/  MOV R7, UR7 ;  /* 0x0000000700077c02 */ /* 0x020fe20008000f00 */
[----:B------:R-:W-:Y:S01]  /*7900*/  IMAD.U32 R6, RZ, RZ, UR6 ;  /* 0x00000006ff067e24 */ /* 0x000fe2000f8e00ff */
[----:B--2---:R-:W-:Y:S01]  /*7910*/  MOV R11, UR5 ;  /* 0x00000005000b7c02 */ /* 0x004fe20008000f00 */
[----:B------:R-:W-:Y:S02]  /*7920*/  IMAD.U32 R10, RZ, RZ, UR4 ;  /* 0x00000004ff0a7e24 */ /* 0x000fe4000f8e00ff */
[----:B------:R-:W-:Y:S07]  /*7930*/  LEPC R20, `(.L_x_124) ;  /* 0x000000001014794e */ /* 0x000fee0000000000 */
[----:B-1--4-:R-:W-:Y:S05]  /*7940*/  CALL.ABS.NOINC R2 ;  /* 0x0000000002007343 */ /* 0x012fea0003c00000 */
.L_x_124:
[----:B------:R-:W-:Y:S05]  /*7950*/  WARPSYNC.ALL ;  /* 0x0000000000007948 */ /* 0x000fea0003800000 */
[----:B------:R-:W-:Y:S01]  /*7960*/  R2UR UR4, R80 ;  /* 0x00000000500472ca */ /* 0x000fe200000e0000 */
[--C-:B----4-:R-:W-:Y:S01]  /*7970*/  HADD2.F32 R82, -RZ, R88.reuse.H0_H0 ;  /* 0x20000058ff527230 */ /* 0x110fe20000004100 */
[----:B------:R-:W-:Y:S01]  /*7980*/  ISETP.NE.AND P6, PT, R180, RZ, PT ;  /* 0x000000ffb400720c */ /* 0x000fe20003fc5270 */
[----:B------:R-:W-:Y:S01]  /*7990*/  HADD2.F32 R83, -RZ, R88.H1_H1 ;  /* 0x30000058ff537230 */ /* 0x000fe20000004100 */
[----:B--2---:R-:W-:Y:S01]  /*79a0*/  MOV R0, UR49 ;  /* 0x0000003100007c02 */ /* 0x004fe20008000f00 */
[--C-:B------:R-:W-:Y:S01]  /*79b0*/  HADD2.F32 R84, -RZ, R89.reuse.H0_H0 ;  /* 0x20000059ff547230 */ /* 0x100fe20000004100 */
[----:B------:R-:W-:Y:S01]  /*79c0*/  MOV R85, UR37 ;  /* 0x0000002500557c02 */ /* 0x000fe20008000f00 */
[----:B------:R-:W-:Y:S01]  /*79d0*/  HADD2.F32 R86, -RZ, R89.H1_H1 ;  /* 0x30000059ff567230 */ /* 0x000fe20000004100 */
[----:B------:R-:W-:Y:S01]  /*79e0*/  ISETP.NE.AND P0, PT, R174, RZ, PT ;  /* 0x000000ffae00720c */ /* 0x000fe20003f05270 */
[----:B------:R-:W-:Y:S04]  /*79f0*/  BSSY.RECONVERGENT B0, `(.L_x_125) ;  /* 0x00000fc000007945 */ /* 0x000fe80003800200 */
[----:B------:R-:W2:Y:S02]  /*7a00*/  LDTM.x64 R4, tmem[UR4+0x40] ;  /* 0x00004004000479ee */ /* 0x000ea40008340000 */
[----:B------:R-:W-:Y:S04]  /*7a10*/  @!P6 LEA R0, R0, UR46, 0x3 ;  /* 0x0000002e0000ec11 */ /* 0x000fe8000f8e18ff */
[----:B------:R-:W-:Y:S04]  /*7a20*/  @!P6 IADD3 R0, PT, PT, R0, 0x70, RZ ;  /* 0x000000700000e810 */ /* 0x000fe80007ffe0ff */
[----:B------:R-:W-:Y:S01]  /*7a30*/  @!P6 PRMT R85, R85, 0x654, R0 ;  /* 0x000006545555e816 */ /* 0x000fe20000000000 */
[C---:B--2---:R-:W-:Y:S01]  /*7a40*/  FMUL R0, R78.reuse, R4 ;  /* 0x000000044e007220 */ /* 0x044fe20000400000 */
[C---:B------:R-:W-:Y:S01]  /*7a50*/  FMUL R2, R78.reuse, R5 ;  /* 0x000000054e027220 */ /* 0x040fe20000400000 */
[C---:B------:R-:W-:Y:S01]  /*7a60*/  FMUL R3, R78.reuse, R6 ;  /* 0x000000064e037220 */ /* 0x040fe20000400000 */
[C---:B------:R-:W-:Y:S01]  /*7a70*/  FMUL R7, R78.reuse, R7 ;  /* 0x000000074e077220 */ /* 0x040fe20000400000 */
[C---:B------:R-:W-:Y:S01]  /*7a80*/  FFMA R0, R81.reuse, R82, R0 ;  /* 0x0000005251007223 */ /* 0x040fe20000000000 */
[C---:B------:R-:W-:Y:S01]  /*7a90*/  FFMA R2, R81.reuse, R83, R2 ;  /* 0x0000005351027223 */ /* 0x040fe20000000002 */
[--C-:B------:R-:W-:Y:S02]  /*7aa0*/  HADD2.F32 R83, -RZ, R90.reuse.H0_H0 ;  /* 0x2000005aff537230 */ /* 0x100fe40000004100 */
[C---:B------:R-:W-:Y:S01]  /*7ab0*/  FFMA R3, R81.reuse, R84, R3 ;  /* 0x0000005451037223 */ /* 0x040fe20000000003 */
[----:B------:R-:W-:Y:S01]  /*7ac0*/  FFMA R7, R81, R86, R7 ;  /* 0x0000005651077223 */ /* 0x000fe20000000007 */
[----:B------:R-:W-:Y:S01]  /*7ad0*/  FMUL R4, R78, R8 ;  /* 0x000000084e047220 */ /* 0x000fe20000400000 */
[----:B-1----:R-:W-:Y:S01]  /*7ae0*/  F2FP.RELU.F16.F32.PACK_AB R92, R2, R0 ;  /* 0x00000000025c723e */ /* 0x002fe200000008ff */
[----:B------:R-:W-:Y:S02]  /*7af0*/  HADD2.F32 R82, -RZ, R90.H1_H1 ;  /* 0x3000005aff527230 */ /* 0x000fe40000004100 */
[C---:B------:R-:W-:Y:S01]  /*7b00*/  FMUL R5, R78.reuse, R9 ;  /* 0x000000094e057220 */ /* 0x040fe20000400000 */
[----:B------:R-:W-:Y:S01]  /*7b10*/  F2FP.RELU.F16.F32.PACK_AB R93, R7, R3 ;  /* 0x00000003075d723e */ /* 0x000fe200000008ff */
        /* <DEDUP_REMOVED lines=19> */
[----:B------:R1:W-:Y:S01]  /*7c50*/  STS.128 [R182+UR46+0x4400], R92 ;  /* 0x0044005cb6007988 */ /* 0x0003e20008000c2e */
        /* <DEDUP_REMOVED lines=8> */
[C---:B------:R-:W-:Y:S01]  /*7ce0*/  FMUL R14, R78.reuse, R18 ;  /* 0x000000124e0e7220 */ /* 0x040fe20000400000 */
[----:B------:R-:W-:Y:S01]  /*7cf0*/  F2FP.RELU.F16.F32.PACK_AB R117, R15, R10 ;  /* 0x0000000a0f75723e */ /* 0x000fe200000008ff */
[C---:B------:R-:W-:Y:S01]  /*7d00*/  FFMA R12, R81.reuse, R3, R12 ;  /* 0x00000003510c7223 */ /* 0x040fe2000000000c */
[--C-:B------:R-:W-:Y:S02]  /*7d10*/  HADD2.F32 R3, -RZ, R99.reuse.H0_H0 ;  /* 0x20000063ff037230 */ /* 0x100fe40000004100 */
[C---:B------:R-:W-:Y:S01]  /*7d20*/  FFMA R13, R81.reuse, R0, R13 ;  /* 0x00000000510d7223 */ /* 0x040fe2000000000d */
[----:B------:R-:W-:Y:S02]  /*7d30*/  HADD2.F32 R2, -RZ, R99.H1_H1 ;  /* 0x30000063ff027230 */ /* 0x000fe40000004100 */
[C---:B------:R-:W-:Y:S01]  /*7d40*/  FMUL R19, R78.reuse, R19 ;  /* 0x000000134e137220 */ /* 0x040fe20000400000 */
[--C-:B------:R-:W-:Y:S02]  /*7d50*/  HADD2.F32 R83, -RZ, R104.reuse.H0_H0 ;  /* 0x20000068ff537230 */ /* 0x100fe40000004100 */
[----:B------:R-:W-:Y:S01]  /*7d60*/  FFMA R14, R81, R3, R14 ;  /* 0x00000003510e7223 */ /* 0x000fe2000000000e */
[----:B------:R-:W-:Y:S01]  /*7d70*/  F2FP.RELU.F16.F32.PACK_AB R118, R13, R12 ;  /* 0x0000000c0d76723e */ /* 0x000fe200000008ff */
        /* <DEDUP_REMOVED lines=38> */
[C---:B------:R-:W-:Y:S01]  /*7fe0*/  FMUL R31, R78.reuse, R31 ;  /* 0x0000001f4e1f7220 */ /* 0x040fe20000400000 */
[----:B------:R3:W-:Y:S01]  /*7ff0*/  STS.128 [R181+0x4400], R124 ;  /* 0x0044007cb5007388 */ /* 0x0007e20000000c00 */
[--C-:B------:R-:W-:Y:S02]  /*8000*/  HADD2.F32 R3, -RZ, R114.reuse.H0_H0 ;  /* 0x20000072ff037230 */ /* 0x100fe40000004100 */
[----:B------:R-:W-:Y:S01]  /*8010*/  FFMA R26, R81, R0, R26 ;  /* 0x00000000511a7223 */ /* 0x000fe2000000001a */
[----:B------:R-:W-:Y:S01]  /*8020*/  HADD2.F32 R0, -RZ, R113.H1_H1 ;  /* 0x30000071ff007230 */ /* 0x000fe20000004100 */
[----:B------:R-:W-:Y:S01]  /*8030*/  F2FP.RELU.F16.F32.PACK_AB R132, R25, R24 ;  /* 0x000000181984723e */ /* 0x000fe200000008ff */
[C---:B------:R-:W-:Y:S01]  /*8040*/  FMUL R28, R78.reuse, R32 ;  /* 0x000000204e1c7220 */ /* 0x040fe20000400000 */
[----:B------:R-:W-:Y:S02]  /*8050*/  HADD2.F32 R2, -RZ, R114.H1_H1 ;  /* 0x30000072ff027230 */ /* 0x000fe40000004100 */
[C---:B------:R-:W-:Y:S01]  /*8060*/  FMUL R29, R78.reuse, R33 ;  /* 0x000000214e1d7220 */ /* 0x040fe20000400000 */
[--C-:B------:R-:W-:Y:S02]  /*8070*/  HADD2.F32 R83, -RZ, R115.reuse.H0_H0 ;  /* 0x20000073ff537230 */ /* 0x100fe40000004100 */
[C---:B------:R-:W-:Y:S01]  /*8080*/  FFMA R31, R81.reuse, R0, R31 ;  /* 0x00000000511f7223 */ /* 0x040fe2000000001f */
[C---:B------:R-:W-:Y:S01]  /*8090*/  FFMA R28, R81.reuse, R3, R28 ;  /* 0x00000003511c7223 */ /* 0x040fe2000000001c */
[----:B------:R-:W-:Y:S01]  /*80a0*/  FFMA R29, R81, R2, R29 ;  /* 0x00000002511d7223 */ /* 0x000fe2000000001d */
[C---:B------:R-:W-:Y:S01]  /*80b0*/  FMUL R30, R78.reuse, R34 ;  /* 0x000000224e1e7220 */ /* 0x040fe20000400000 */
[----:B------:R-:W-:Y:S01]  /*80c0*/  HADD2.F32 R82, -RZ, R115.H1_H1 ;  /* 0x30000073ff527230 */ /* 0x000fe20000004100 */
[----:B------:R-:W-:Y:S01]  /*80d0*/  F2FP.RELU.F16.F32.PACK_AB R133, R31, R26 ;  /* 0x0000001a1f85723e */ /* 0x000fe200000008ff */
        /* <DEDUP_REMOVED lines=16> */
[----:B-1----:R-:W-:Y:S01]  /*81e0*/  F2FP.RELU.F16.F32.PACK_AB R92, R33, R32 ;  /* 0x00000020215c723e */ /* 0x002fe200000008ff */
        /* <DEDUP_REMOVED lines=42> */
[--C-:B------:R-:W-:Y:S02]  /*8490*/  HADD2.F32 R3, -RZ, R136.reuse.H0_H0 ;  /* 0x20000088ff037230 */ /* 0x100fe40000004100 */
[C---:B------:R-:W-:Y:S01]  /*84a0*/  FFMA R46, R81.reuse, R83, R46 ;  /* 0x00000053512e7223 */ /* 0x040fe2000000002e */
[C---:B------:R-:W-:Y:S01]  /*84b0*/  FMUL R48, R78.reuse, R52 ;  /* 0x000000344e307220 */ /* 0x040fe20000400000 */
        /* <DEDUP_REMOVED lines=17> */
[C---:B------:R-:W-:Y:S01]  /*85d0*/  FFMA R52, R81.reuse, R0, R52 ;  /* 0x0000000051347223 */ /* 0x040fe20000000034 */
[C---:B------:R-:W-:Y:S01]  /*85e0*/  FFMA R53, R81.reuse, R2, R53 ;  /* 0x0000000251357223 */ /* 0x040fe20000000035 */
[----:B------:R-:W-:Y:S02]  /*85f0*/  HADD2.F32 R0, -RZ, R139.H1_H1 ;  /* 0x3000008bff007230 */ /* 0x000fe40000004100 */
[----:B------:R-:W-:Y:S01]  /*8600*/  FFMA R54, R81, R3, R54 ;  /* 0x0000000351367223 */ /* 0x000fe20000000036 */
[C---:B------:R-:W-:Y:S01]  /*8610*/  FMUL R59, R78.reuse, R59 ;  /* 0x0000003b4e3b7220 */ /* 0x040fe20000400000 */
[--C-:B------:R-:W-:Y:S02]  /*8620*/  HADD2.F32 R3, -RZ, R144.reuse.H0_H0 ;  /* 0x20000090ff037230 */ /* 0x100fe40000004100 */
[C---:B------:R-:W-:Y:S01]  /*8630*/  FMUL R56, R78.reuse, R60 ;  /* 0x0000003c4e387220 */ /* 0x040fe20000400000 */
[----:B------:R-:W-:Y:S02]  /*8640*/  HADD2.F32 R2, -RZ, R144.H1_H1 ;  /* 0x30000090ff027230 */ /* 0x000fe40000004100 */
[C---:B------:R-:W-:Y:S01]  /*8650*/  FMUL R57, R78.reuse, R61 ;  /* 0x0000003d4e397220 */ /* 0x040fe20000400000 */
[--C-:B------:R-:W-:Y:S01]  /*8660*/  HADD2.F32 R83, -RZ, R145.reuse.H0_H0 ;  /* 0x20000091ff537230 */ /* 0x100fe20000004100 */
[----:B------:R-:W-:Y:S01]  /*8670*/  F2FP.RELU.F16.F32.PACK_AB R118, R45, R44 ;  /* 0x0000002c2d76723e */ /* 0x000fe200000008ff */
[C---:B------:R-:W-:Y:S01]  /*8680*/  FMUL R58, R78.reuse, R62 ;  /* 0x0000003e4e3a7220 */ /* 0x040fe20000400000 */
[----:B------:R-:W-:Y:S01]  /*8690*/  F2FP.RELU.F16.F32.PACK_AB R119, R51, R46 ;  /* 0x0000002e3377723e */ /* 0x000fe200000008ff */
[C---:B------:R-:W-:Y:S01]  /*86a0*/  FFMA R59, R81.reuse, R0, R59 ;  /* 0x00000000513b7223 */ /* 0x040fe2000000003b */
[C---:B------:R-:W-:Y:S01]  /*86b0*/  FFMA R56, R81.reuse, R3, R56 ;  /* 0x0000000351387223 */ /* 0x040fe20000000038 */
[----:B------:R-:W-:Y:S02]  /*86c0*/  HADD2.F32 R0, -RZ, R145.H1_H1 ;  /* 0x30000091ff007230 */ /* 0x000fe40000004100 */
[C---:B------:R-:W-:Y:S01]  /*86d0*/  FFMA R57, R81.reuse, R2, R57 ;  /* 0x0000000251397223 */ /* 0x040fe20000000039 */
[----:B------:R1:W-:Y:S01]  /*86e0*/  STS.128 [R187+0x4400], R116 ;  /* 0x00440074bb007388 */ /* 0x0003e20000000c00 */
[C---:B------:R-:W-:Y:S01]  /*86f0*/  FMUL R63, R78.reuse, R63 ;  /* 0x0000003f4e3f7220 */ /* 0x040fe20000400000 */
[--C-:B------:R-:W-:Y:S02]  /*8700*/  HADD2.F32 R3, -RZ, R146.reuse.H0_H0 ;  /* 0x20000092ff037230 */ /* 0x100fe40000004100 */
[C---:B------:R-:W-:Y:S01]  /*8710*/  FFMA R58, R81.reuse, R83, R58 ;  /* 0x00000053513a7223 */ /* 0x040fe2000000003a */
        /* <DEDUP_REMOVED lines=8> */
[----:B---3--:R-:W-:Y:S01]  /*87a0*/  F2FP.RELU.F16.F32.PACK_AB R124, R49, R48 ;  /* 0x00000030317c723e */ /* 0x008fe200000008ff */
[----:B------:R-:W-:Y:S01]  /*87b0*/  FFMA R60, R81, R3, R60 ;  /* 0x00000003513c7223 */ /* 0x000fe2000000003c */
[----:B------:R-:W-:Y:S01]  /*87c0*/  F2FP.RELU.F16.F32.PACK_AB R125, R55, R50 ;  /* 0x00000032377d723e */ /* 0x000fe200000008ff */
[----:B------:R-:W-:Y:S01]  /*87d0*/  FFMA R61, R81, R2, R61 ;  /* 0x00000002513d7223 */ /* 0x000fe2000000003d */
[----:B------:R-:W-:Y:S01]  /*87e0*/  F2FP.RELU.F16.F32.PACK_AB R126, R53, R52 ;  /* 0x00000034357e723e */ /* 0x000fe200000008ff */
[----:B------:R-:W-:Y:S01]  /*87f0*/  FFMA R62, R81, R83, R62 ;  /* 0x00000053513e7223 */ /* 0x000fe2000000003e */
[----:B------:R-:W-:Y:S01]  /*8800*/  F2FP.RELU.F16.F32.PACK_AB R127, R59, R54 ;  /* 0x000000363b7f723e */ /* 0x000fe200000008ff */
[----:B------:R-:W-:Y:S01]  /*8810*/  FFMA R67, R81, R82, R67 ;  /* 0x0000005251437223 */ /* 0x000fe20000000043 */
[----:B----4-:R-:W-:Y:S02]  /*8820*/  F2FP.RELU.F16.F32.PACK_AB R132, R57, R56 ;  /* 0x000000383984723e */ /* 0x010fe400000008ff */
[----:B------:R-:W-:Y:S01]  /*8830*/  F2FP.RELU.F16.F32.PACK_AB R133, R63, R58 ;  /* 0x0000003a3f85723e */ /* 0x000fe200000008ff */
[----:B------:R1:W-:Y:S01]  /*8840*/  STS.128 [R178+0x4400], R124 ;  /* 0x0044007cb2007388 */ /* 0x0003e20000000c00 */
[----:B------:R-:W-:Y:S02]  /*8850*/  F2FP.RELU.F16.F32.PACK_AB R134, R61, R60 ;  /* 0x0000003c3d86723e */ /* 0x000fe400000008ff */
[----:B------:R-:W-:Y:S02]  /*8860*/  F2FP.RELU.F16.F32.PACK_AB R135, R67, R62 ;  /* 0x0000003e4387723e */ /* 0x000fe400000008ff */
[----:B------:R-:W-:Y:S02]  /*8870*/  LEA R0, R87, UR46, 0x3 ;  /* 0x0000002e57007c11 */ /* 0x000fe4000f8e18ff */
[----:B------:R-:W-:Y:S01]  /*8880*/  @!P6 SHF.L.U32 R3, R171, 0x1f, RZ ;  /* 0x0000001fab03e819 */ /* 0x000fe200000006ff */
        /* <DEDUP_REMOVED lines=9> */
[----:B------:R-:W-:Y:S02]  /*8920*/  UIADD3 UR8, UP0, UPT, UR50, 0x680, URZ ;  /* 0x0000068032087890 */ /* 0x000fe4000ff1e0ff */
[----:B------:R-:W-:Y:S02]  /*8930*/  UIADD3 UR5, UPT, UPT, UR41, 0x40, URZ ;  /* 0x0000004029057890 */ /* 0x000fe4000fffe0ff */
[----:B------:R-:W-:Y:S02]  /*8940*/  UIADD3 UR4, UPT, UPT, UR46, 0x4400, URZ ;  /* 0x000044002e047890 */ /* 0x000fe4000fffe0ff */
[----:B------:R-:W-:Y:S01]  /*8950*/  UIADD3.X UR9, UPT, UPT, URZ, UR51, URZ, UP0, !UPT ;  /* 0x00000033ff097290 */ /* 0x000fe200087fe4ff */
[----:B------:R-:W-:Y:S01]  /*8960*/  UMOV UR6, UR42 ;  /* 0x0000002a00067c82 */ /* 0x000fe20008000000 */
[----:B------:R-:W-:Y:S07]  /*8970*/  UMOV UR7, UR36 ;  /* 0x0000002400077c82 */ /* 0x000fee0008000000 */
[----:B------:R2:W-:Y:S01]  /*8980*/  UTMASTG.3D [UR4], [UR8] ;  /* 0x00000004080073b5 */ /* 0x0005e20008010000 */
[----:B------:R0:W-:Y:S01]  /*8990*/  UTMACMDFLUSH ;  /* 0x00000000000079b7 */ /* 0x0001e20000000000 */
[----:B--2---:R-:W-:Y:S04]  /*89a0*/  DEPBAR.LE SB0, 0x1 ;  /* 0x000080400000791a */ /* 0x004fe80000000000 */
.L_x_126:
[----:B------:R-:W-:Y:S05]  /*89b0*/  BSYNC.RECONVERGENT B0 ;  /* 0x0000000000007941 */ /* 0x000fea0003800200 */
.L_x_125:
[----:B------:R-:W-:Y:S01]  /*89c0*/  BAR.SYNC.DEFER_BLOCKING 0x1, 0x80 ;  /* 0x0042000000007b1d */ /* 0x000fe20000010000 */
[----:B------:R-:W-:Y:S04]  /*89d0*/  UIADD3 UR40, UPT, UPT, UR49, 0x1, URZ ;  /* 0x0000000131287890 */ /* 0x000fe8000fffe0ff */
[----:B------:R-:W-:Y:S04]  /*89e0*/  UISETP.NE.AND UP0, UPT, UR40, 0x4, UPT ;  /* 0x000000042800788c */ /* 0x000fe8000bf05270 */
[----:B------:R-:W-:Y:S01]  /*89f0*/  USEL UR40, UR40, URZ, UP0 ;  /* 0x000000ff28287287 */ /* 0x000fe20008000000 */
[----:B------:R2:W-:Y:S01]  /*8a00*/  @!P6 SYNCS.ARRIVE.TRANS64.RED.A1T0 RZ, [R85+URZ], RZ ;  /* 0x000000ff55ffe9a7 */ /* 0x0005e200081004ff */
[----:B------:R-:W-:Y:S01]  /*8a10*/  BSSY B1, `(.L_x_127) ;  /* 0x0000020000017945 */ /* 0x000fe20003800000 */
[----:B------:R-:W3:Y:S02]  /*8a20*/  @!P6 SYNCS.PHASECHK.TRANS64.TRYWAIT P0, [R0+URZ+0x50], R3 ;  /* 0x000050030000e5a7 */ /* 0x000ee400080011ff */
[----:B---3--:R-:W-:Y:S01]  /*8a30*/  @!P6 SEL R101, RZ, 0x1, !P0 ;  /* 0x00000001ff65e807 */ /* 0x008fe20004000000 */
[----:B--2---:R-:W-:Y:S06]  /*8a40*/  @P6 BRA `(.L_x_128) ;  /* 0x0000000000706947 */ /* 0x004fec0003800000 */
        /* <DEDUP_REMOVED lines=9> */
[----:B------:R-:W-:Y:S04]  /*8ae0*/  SHF.L.U32 R7, R171, 0x1f, RZ ;  /* 0x0000001fab077819 */ /* 0x000fe800000006ff */
[----:B------:R-:W2:Y:S02]  /*8af0*/  SYNCS.PHASECHK.TRANS64.TRYWAIT P0, [R0+URZ+0x50], R7 ;  /* 0x00005007000075a7 */ /* 0x000ea400080011ff */
[----:B--2---:R-:W-:Y:S05]  /*8b00*/  @!P0 BRA `(.L_x_131) ;  /* 0x00000034007c8947 */ /* 0x004fea0003800000 */
.L_x_130:
[----:B------:R-:W-:Y:S05]  /*8b10*/  BSYNC B0 ;  /* 0x0000000000007941 */ /* 0x000fea0003800000 */
.L_x_129:
        /* <DEDUP_REMOVED lines=15> */
.L_x_128:
[----:B------:R-:W-:Y:S05]  /*8c10*/  BSYNC B1 ;  /* 0x0000000000017941 */ /* 0x000fea0003800000 */
.L_x_127:
        /* <DEDUP_REMOVED lines=21> */
.L_x_132:
[----:B------:R-:W-:Y:S05]  /*8d70*/  WARPSYNC.ALL ;  /* 0x0000000000007948 */ /* 0x000fea0003800000 */
[----:B------:R-:W-:Y:S01]  /*8d80*/  R2UR UR4, R80 ;  /* 0x00000000500472ca */ /* 0x000fe200000e0000 */
[--C-:B----4-:R-:W-:Y:S01]  /*8d90*/  HADD2.F32 R82, -RZ, R88.reuse.H0_H0 ;  /* 0x20000058ff527230 */ /* 0x110fe20000004100 */
[----:B------:R-:W-:Y:S01]  /*8da0*/  ISETP.NE.AND P6, PT, R180, RZ, PT ;  /* 0x000000ffb400720c */ /* 0x000fe20003fc5270 */
[----:B------:R-:W-:Y:S01]  /*8db0*/  HADD2.F32 R83, -RZ, R88.H1_H1 ;  /* 0x30000058ff537230 */ /* 0x000fe20000004100 */
[----:B------:R-:W-:Y:S01]  /*8dc0*/  MOV R3, UR40 ;  /* 0x0000002800037c02 */ /* 0x000fe20008000f00 */
[----:B------:R-:W-:Y:S01]  /*8dd0*/  BSSY.RECONVERGENT B0, `(.L_x_133) ;  /* 0x0000100000007945 */ /* 0x000fe20003800200 */
[----:B------:R-:W-:Y:S02]  /*8de0*/  MOV R84, UR37 ;  /* 0x0000002500547c02 */ /* 0x000fe40008000f00 */
[----:B------:R-:W-:Y:S05]  /*8df0*/  ISETP.NE.AND P0, PT, R174, RZ, PT ;  /* 0x000000ffae00720c */ /* 0x000fea0003f05270 */
[----:B------:R-:W3:Y:S02]  /*8e00*/  LDTM.x64 R4, tmem[UR4+0x80] ;  /* 0x00008004000479ee */ /* 0x000ee40008340000 */
[----:B------:R-:W-:Y:S04]  /*8e10*/  @!P6 LEA R3, R3, UR46, 0x3 ;  /* 0x0000002e0303ec11 */ /* 0x000fe8000f8e18ff */
[----:B------:R-:W-:Y:S04]  /*8e20*/  @!P6 IADD3 R3, PT, PT, R3, 0x70, RZ ;  /* 0x000000700303e810 */ /* 0x000fe80007ffe0ff */
[----:B------:R-:W-:Y:S01]  /*8e30*/  @!P6 PRMT R84, R84, 0x654, R3 ;  /* 0x000006545454e816 */ /* 0x000fe20000000003 */
[C---:B---3--:R-:W-:Y:S01]  /*8e40*/  FMUL R0, R78.reuse, R4 ;  /* 0x000000044e007220 */ /* 0x048fe20000400000 */
[C---:B------:R-:W-:Y:S01]  /*8e50*/  FMUL R3, R78.reuse, R6 ;  /* 0x000000064e037220 */ /* 0x040fe20000400000 */
[C---:B------:R-:W-:Y:S01]  /*8e60*/  FMUL R4, R78.reuse, R8 ;  /* 0x000000084e047220 */ /* 0x040fe20000400000 */
[C---:B------:R-:W-:Y:S01]  /*8e70*/  FMUL R6, R78.reuse, R10 ;  /* 0x0000000a4e067220 */ /* 0x040fe20000400000 */
[C---:B------:R-:W-:Y:S01]  /*8e80*/  FFMA R0, R81.reuse, R82, R0 ;  /* 0x0000005251007223 */ /* 0x040fe20000000000 */
[C---:B------:R-:W-:Y:S01]  /*8e90*/  FMUL R8, R78.reuse, R12 ;  /* 0x0000000c4e087220 */ /* 0x040fe20000400000 */
        /* <DEDUP_REMOVED lines=38> */
[--C-:B------:R-:W-:Y:S02]  /*9100*/  HADD2.F32 R64, -RZ, R89.reuse.H0_H0 ;  /* 0x20000059ff407230 */ /* 0x100fe40000004100 */
[C---:B------:R-:W-:Y:S01]  /*9110*/  FMUL R49, R78.reuse, R53 ;  /* 0x000000354e317220 */ /* 0x040fe20000400000 */
[C---:B------:R-:W-:Y:S01]  /*9120*/  FMUL R62, R78.reuse, R66 ;  /* 0x000000424e3e7220 */ /* 0x040fe20000400000 */
[----:B------:R-:W-:Y:S02]  /*9130*/  HADD2.F32 R66, -RZ, R89.H1_H1 ;  /* 0x30000059ff427230 */ /* 0x000fe40000004100 */
[C---:B------:R-:W-:Y:S01]  /*9140*/  FMUL R53, R78.reuse, R57 ;  /* 0x000000394e357220 */ /* 0x040fe20000400000 */
[C---:B------:R-:W-:Y:S01]  /*9150*/  FMUL R7, R78.reuse, R7 ;  /* 0x000000074e077220 */ /* 0x040fe20000400000 */
[C---:B------:R-:W-:Y:S01]  /*9160*/  FMUL R57, R78.reuse, R61 ;  /* 0x0000003d4e397220 */ /* 0x040fe20000400000 */
[----:B------:R-:W-:Y:S01]  /*9170*/  FMUL R61, R78, R65 ;  /* 0x000000414e3d7220 */ /* 0x000fe20000400000 */
[--C-:B------:R-:W-:Y:S02]  /*9180*/  HADD2.F32 R65, -RZ, R90.reuse.H0_H0 ;  /* 0x2000005aff417230 */ /* 0x100fe40000004100 */
[C---:B------:R-:W-:Y:S01]  /*9190*/  FFMA R2, R81.reuse, R83, R2 ;  /* 0x0000005351027223 */ /* 0x040fe20000000002 */
[C---:B------:R-:W-:Y:S01]  /*91a0*/  FFMA R3, R81.reuse, R64, R3 ;  /* 0x0000004051037223 */ /* 0x040fe20000000003 */
[----:B------:R-:W-:Y:S02]  /*91b0*/  HADD2.F32 R64, -RZ, R90.H1_H1 ;  /* 0x3000005aff407230 */ /* 0x000fe40000004100 */
[C---:B------:R-:W-:Y:S01]  /*91c0*/  FFMA R7, R81.reuse, R66, R7 ;  /* 0x0000004251077223 */ /* 0x040fe20000000007 */
[----:B------:R-:W-:Y:S01]  /*91d0*/  FFMA R4, R81, R65, R4 ;  /* 0x0000004151047223 */ /* 0x000fe20000000004 */
[--C-:B------:R-:W-:Y:S01]  /*91e0*/  HADD2.F32 R65, -RZ, R91.reuse.H0_H0 ;  /* 0x2000005bff417230 */ /* 0x100fe20000004100 */
[----:B-1----:R-:W-:Y:S01]  /*91f0*/  F2FP.RELU.F16.F32.PACK_AB R92, R2, R0 ;  /* 0x00000000025c723e */ /* 0x002fe200000008ff */
[----:B------:R-:W-:Y:S01]  /*9200*/  HADD2.F32 R0, -RZ, R91.H1_H1 ;  /* 0x3000005bff007230 */ /* 0x000fe20000004100 */
[----:B------:R-:W-:Y:S01]  /*9210*/  F2FP.RELU.F16.F32.PACK_AB R93, R7, R3 ;  /* 0x00000003075d723e */ /* 0x000fe200000008ff */
[--C-:B--2---:R-:W-:Y:S02]  /*9220*/  HADD2.F32 R3, -RZ, R96.reuse.H0_H0 ;  /* 0x20000060ff037230 */ /* 0x104fe40000004100 */
[C---:B------:R-:W-:Y:S01]  /*9230*/  FMUL R11, R78.reuse, R11 ;  /* 0x0000000b4e0b7220 */ /* 0x040fe20000400000 */
[----:B------:R-:W-:Y:S02]  /*9240*/  HADD2.F32 R2, -RZ, R96.H1_H1 ;  /* 0x30000060ff027230 */ /* 0x000fe40000004100 */
[C---:B------:R-:W-:Y:S01]  /*9250*/  FFMA R5, R81.reuse, R64, R5 ;  /* 0x0000004051057223 */ /* 0x040fe20000000005 */
[C---:B------:R-:W-:Y:S01]  /*9260*/  FFMA R6, R81.reuse, R65, R6 ;  /* 0x0000004151067223 */ /* 0x040fe20000000006 */
[C---:B------:R-:W-:Y:S01]  /*9270*/  FFMA R11, R81.reuse, R0, R11 ;  /* 0x00000000510b7223 */ /* 0x040fe2000000000b */
[--C-:B------:R-:W-:Y:S02]  /*9280*/  HADD2.F32 R0, -RZ, R97.reuse.H0_H0 ;  /* 0x20000061ff007230 */ /* 0x100fe40000004100 */
[C---:B------:R-:W-:Y:S01]  /*9290*/  FFMA R8, R81.reuse, R3, R8 ;  /* 0x0000000351087223 */ /* 0x040fe20000000008 */
[--C-:B------:R-:W-:Y:S02]  /*92a0*/  HADD2.F32 R3, -RZ, R98.reuse.H0_H0 ;  /* 0x20000062ff037230 */ /* 0x100fe40000004100 */
[C---:B------:R-:W-:Y:S01]  /*92b0*/  FFMA R9, R81.reuse, R2, R9 ;  /* 0x0000000251097223 */ /* 0x040fe20000000009 */
[----:B------:R-:W-:Y:S02]  /*92c0*/  HADD2.F32 R2, -RZ, R97.H1_H1 ;  /* 0x30000061ff027230 */ /* 0x000fe40000004100 */
[C---:B------:R-:W-:Y:S01]  /*92d0*/  FMUL R15, R78.reuse, R15 ;  /* 0x0000000f4e0f7220 */ /* 0x040fe20000400000 */
[----:B------:R-:W-:Y:S01]  /*92e0*/  FFMA R10, R81, R0, R10 ;  /* 0x00000000510a7223 */ /* 0x000fe2000000000a */
[----:B------:R-:W-:Y:S01]  /*92f0*/  HADD2.F32 R0, -RZ, R98.H1_H1 ;  /* 0x30000062ff007230 */ /* 0x000fe20000004100 */
[----:B------:R-:W-:Y:S01]  /*9300*/  F2FP.RELU.F16.F32.PACK_AB R94, R5, R4 ;  /* 0x00000004055e723e */ /* 0x000fe200000008ff */
[--C-:B------:R-:W-:Y:S02]  /*9310*/  HADD2.F32 R5, -RZ, R104.reuse.H0_H0 ;  /* 0x20000068ff057230 */ /* 0x100fe40000004100 */
[C---:B------:R-:W-:Y:S01]  /*9320*/  FFMA R15, R81.reuse, R2, R15 ;  /* 0x00000002510f7223 */ /* 0x040fe2000000000f */
[--C-:B------:R-:W-:Y:S02]  /*9330*/  HADD2.F32 R2, -RZ, R99.reuse.H1_H1 ;  /* 0x30000063ff027230 */ /* 0x100fe40000004100 */
[C---:B------:R-:W-:Y:S01]  /*9340*/  FFMA R12, R81.reuse, R3, R12 ;  /* 0x00000003510c7223 */ /* 0x040fe2000000000c */
[----:B------:R-:W-:Y:S02]  /*9350*/  HADD2.F32 R3, -RZ, R99.H0_H0 ;  /* 0x20000063ff037230 */ /* 0x000fe40000004100 */
[C---:B------:R-:W-:Y:S01]  /*9360*/  FMUL R19, R78.reuse, R19 ;  /* 0x000000134e137220 */ /* 0x040fe20000400000 */
[----:B------:R-:W-:Y:S02]  /*9370*/  HADD2.F32 R4, -RZ, R107.H1_H1 ;  /* 0x3000006bff047230 */ /* 0x000fe40000004100 */
[C---:B------:R-:W-:Y:S01]  /*9380*/  FFMA R13, R81.reuse, R0, R13 ;  /* 0x00000000510d7223 */ /* 0x040fe2000000000d */
[----:B------:R-:W-:Y:S02]  /*9390*/  HADD2.F32 R0, -RZ, R104.H1_H1 ;  /* 0x30000068ff007230 */ /* 0x000fe40000004100 */
[C---:B------:R-:W-:Y:S01]  /*93a0*/  FFMA R14, R81.reuse, R3, R14 ;  /* 0x00000003510e7223 */ /* 0x040fe2000000000e */
[--C-:B------:R-:W-:Y:S02]  /*93b0*/  HADD2.F32 R3, -RZ, R106.reuse.H0_H0 ;  /* 0x2000006aff037230 */ /* 0x100fe40000004100 */
[C---:B------:R-:W-:Y:S01]  /*93c0*/  FFMA R19, R81.reuse, R2, R19 ;  /* 0x0000000251137223 */ /* 0x040fe20000000013 */
[----:B------:R-:W-:Y:S02]  /*93d0*/  HADD2.F32 R2, -RZ, R105.H0_H0 ;  /* 0x20000069ff027230 */ /* 0x000fe40000004100 */
[C---:B------:R-:W-:Y:S01]  /*93e0*/  FFMA R16, R81.reuse, R5, R16 ;  /* 0x0000000551107223 */ /* 0x040fe20000000010 */
[----:B------:R-:W-:Y:S02]  /*93f0*/  HADD2.F32 R5, -RZ, R107.H0_H0 ;  /* 0x2000006bff057230 */ /* 0x000fe40000004100 */
[C---:B------:R-:W-:Y:S01]  /*9400*/  FFMA R17, R81.reuse, R0, R17 ;  /* 0x0000000051117223 */ /* 0x040fe20000000011 */
[----:B------:R-:W-:Y:S02]  /*9410*/  HADD2.F32 R0, -RZ, R105.H1_H1 ;  /* 0x30000069ff007230 */ /* 0x000fe40000004100 */
[C---:B------:R-:W-:Y:S01]  /*9420*/  FMUL R23, R78.reuse, R23 ;  /* 0x000000174e177220 */ /* 0x040fe20000400000 */
[C---:B------:R-:W-:Y:S01]  /*9430*/  FFMA R18, R81.reuse, R2, R18 ;  /* 0x0000000251127223 */ /* 0x040fe20000000012 */
[----:B------:R-:W-:Y:S02]  /*9440*/  HADD2.F32 R2, -RZ, R106.H1_H1 ;  /* 0x3000006aff027230 */ /* 0x000fe40000004100 */
[C---:B------:R-:W-:Y:S01]  /*9450*/  FMUL R27, R78.reuse, R27 ;  /* 0x0000001b4e1b7220 */ /* 0x040fe20000400000 */
[C---:B------:R-:W-:Y:S01]  /*9460*/  FFMA R23, R81.reuse, R0, R23 ;  /* 0x0000000051177223 */ /* 0x040fe20000000017 */
[----:B------:R-:W-:Y:S02]  /*9470*/  HADD2.F32 R0, -RZ, R112.H0_H0 ;  /* 0x20000070ff007230 */ /* 0x000fe40000004100 */
[C---:B------:R-:W-:Y:S01]  /*9480*/  FFMA R20, R81.reuse, R3, R20 ;  /* 0x0000000351147223 */ /* 0x040fe20000000014 */
[----:B------:R-:W-:Y:S02]  /*9490*/  HADD2.F32 R3, -RZ, R114.H0_H0 ;  /* 0x20000072ff037230 */ /* 0x000fe40000004100 */
[C---:B------:R-:W-:Y:S01]  /*94a0*/  FFMA R21, R81.reuse, R2, R21 ;  /* 0x0000000251157223 */ /* 0x040fe20000000015 */
[C---:B------:R-:W-:Y:S01]  /*94b0*/  FFMA R22, R81.reuse, R5, R22 ;  /* 0x0000000551167223 */ /* 0x040fe20000000016 */
[C---:B------:R-:W-:Y:S01]  /*94c0*/  FFMA R27, R81.reuse, R4, R27 ;  /* 0x00000004511b7223 */ /* 0x040fe2000000001b */
[C---:B------:R-:W-:Y:S01]  /*94d0*/  FFMA R24, R81.reuse, R0, R24 ;  /* 0x0000000051187223 */ /* 0x040fe20000000018 */
[----:B------:R-:W-:Y:S02]  /*94e0*/  HADD2.F32 R2, -RZ, R112.H1_H1 ;  /* 0x30000070ff027230 */ /* 0x000fe40000004100 */
[C---:B------:R-:W-:Y:S01]  /*94f0*/  FMUL R31, R78.reuse, R31 ;  /* 0x0000001f4e1f7220 */ /* 0x040fe20000400000 */
[----:B------:R-:W-:Y:S02]  /*9500*/  HADD2.F32 R0, -RZ, R113.H0_H0 ;  /* 0x20000071ff007230 */ /* 0x000fe40000004100 */
[C---:B------:R-:W-:Y:S01]  /*9510*/  FMUL R35, R78.reuse, R35 ;  /* 0x000000234e237220 */ /* 0x040fe20000400000 */
[----:B------:R-:W-:Y:S02]  /*9520*/  HADD2.F32 R5, -RZ, R115.H0_H0 ;  /* 0x20000073ff057230 */ /* 0x000fe40000004100 */
[C---:B------:R-:W-:Y:S01]  /*9530*/  FFMA R25, R81.reuse, R2, R25 ;  /* 0x0000000251197223 */ /* 0x040fe20000000019 */
[----:B------:R-:W-:Y:S02]  /*9540*/  HADD2.F32 R2, -RZ, R114.H1_H1 ;  /* 0x30000072ff027230 */ /* 0x000fe40000004100 */
[----:B------:R-:W-:Y:S01]  /*9550*/  FFMA R26, R81, R0, R26 ;  /* 0x00000000511a7223 */ /* 0x000fe2000000001a */
[----:B------:R-:W-:Y:S02]  /*9560*/  HADD2.F32 R0, -RZ, R113.H1_H1 ;  /* 0x30000071ff007230 */ /* 0x000fe40000004100 */
[C---:B------:R-:W-:Y:S01]  /*9570*/  FMUL R39, R78.reuse, R39 ;  /* 0x000000274e277220 */ /* 0x040fe20000400000 */
[----:B------:R-:W-:Y:S01]  /*9580*/  HADD2.F32 R4, -RZ, R115.H1_H1 ;  /* 0x30000073ff047230 */ /* 0x000fe20000004100 */
[----:B------:R-:W-:Y:S01]  /*9590*/  F2FP.RELU.F16.F32.PACK_AB R95, R11, R6 ;  /* 0x000000060b5f723e */ /* 0x000fe200000008ff */
[C---:B------:R-:W-:Y:S01]  /*95a0*/  FMUL R43, R78.reuse, R43 ;  /* 0x0000002b4e2b7220 */ /* 0x040fe20000400000 */
[C---:B------:R-:W-:Y:S01]  /*95b0*/  FFMA R31, R81.reuse, R0, R31 ;  /* 0x00000000511f7223 */ /* 0x040fe2000000001f */
[--C-:B------:R-:W-:Y:S02]  /*95c0*/  HADD2.F32 R0, -RZ, R120.reuse.H0_H0 ;  /* 0x20000078ff007230 */ /* 0x100fe40000004100 */
[C---:B------:R-:W-:Y:S01]  /*95d0*/  FFMA R28, R81.reuse, R3, R28 ;  /* 0x00000003511c7223 */ /* 0x040fe2000000001c */
[----:B------:R1:W-:Y:S01]  /*95e0*/  STS.128 [R182+UR46+0x8400], R92 ;  /* 0x0084005cb6007988 */ /* 0x0003e20008000c2e */
[C---:B------:R-:W-:Y:S01]  /*95f0*/  FFMA R29, R81.reuse, R2, R29 ;  /* 0x00000002511d7223 */ /* 0x040fe2000000001d */
[C---:B------:R-:W-:Y:S01]  /*9600*/  FFMA R30, R81.reuse, R5, R30 ;  /* 0x00000005511e7223 */ /* 0x040fe2000000001e */
[C---:B------:R-:W-:Y:S01]  /*9610*/  FFMA R35, R81.reuse, R4, R35 ;  /* 0x0000000451237223 */ /* 0x040fe20000000023 */
[----:B------:R-:W-:Y:S02]  /*9620*/  HADD2.F32 R2, -RZ, R120.H1_H1 ;  /* 0x30000078ff027230 */ /* 0x000fe40000004100 */
[----:B------:R-:W-:Y:S01]  /*9630*/  FFMA R32, R81, R0, R32 ;  /* 0x0000000051207223 */ /* 0x000fe20000000020 */
[--C-:B------:R-:W-:Y:S01]  /*9640*/  HADD2.F32 R3, -RZ, R121.reuse.H0_H0 ;  /* 0x20000079ff037230 */ /* 0x100fe20000004100 */
[----:B------:R-:W-:Y:S01]  /*9650*/  F2FP.RELU.F16.F32.PACK_AB R8, R9, R8 ;  /* 0x000000080908723e */ /* 0x000fe200000008ff */
[----:B------:R-:W-:Y:S02]  /*9660*/  HADD2.F32 R0, -RZ, R121.H1_H1 ;  /* 0x30000079ff007230 */ /* 0x000fe40000004100 */
[C---:B------:R-:W-:Y:S01]  /*9670*/  FFMA R33, R81.reuse, R2, R33 ;  /* 0x0000000251217223 */ /* 0x040fe20000000021 */
[--C-:B------:R-:W-:Y:S02]  /*9680*/  HADD2.F32 R5, -RZ, R123.reuse.H0_H0 ;  /* 0x2000007bff057230 */ /* 0x100fe40000004100 */
[C---:B------:R-:W-:Y:S01]  /*9690*/  FFMA R34, R81.reuse, R3, R34 ;  /* 0x0000000351227223 */ /* 0x040fe20000000022 */
[--C-:B------:R-:W-:Y:S02]  /*96a0*/  HADD2.F32 R3, -RZ, R122.reuse.H0_H0 ;  /* 0x2000007aff037230 */ /* 0x100fe40000004100 */
[----:B------:R-:W-:Y:S01]  /*96b0*/  FFMA R39, R81, R0, R39 ;  /* 0x0000000051277223 */ /* 0x000fe20000000027 */
[----:B------:R-:W-:Y:S01]  /*96c0*/  HADD2.F32 R0, -RZ, R122.H1_H1 ;  /* 0x3000007aff007230 */ /* 0x000fe20000004100 */
[----:B------:R-:W-:Y:S01]  /*96d0*/  F2FP.RELU.F16.F32.PACK_AB R9, R15, R10 ;  /* 0x0000000a0f09723e */ /* 0x000fe200000008ff */
[----:B------:R-:W-:Y:S02]  /*96e0*/  HADD2.F32 R2, -RZ, R123.H1_H1 ;  /* 0x3000007bff027230 */ /* 0x000fe40000004100 */
[C---:B------:R-:W-:Y:S01]  /*96f0*/  FFMA R36, R81.reuse, R3, R36 ;  /* 0x0000000351247223 */ /* 0x040fe20000000024 */
[--C-:B------:R-:W-:Y:S02]  /*9700*/  HADD2.F32 R3, -RZ, R129.reuse.H0_H0 ;  /* 0x20000081ff037230 */ /* 0x100fe40000004100 */
[C---:B------:R-:W-:Y:S01]  /*9710*/  FFMA R37, R81.reuse, R0, R37 ;  /* 0x0000000051257223 */ /* 0x040fe20000000025 */
[C---:B------:R-:W-:Y:S01]  /*9720*/  FFMA R38, R81.reuse, R5, R38 ;  /* 0x0000000551267223 */ /* 0x040fe20000000026 */
[--C-:B------:R-:W-:Y:S02]  /*9730*/  HADD2.F32 R0, -RZ, R128.reuse.H0_H0 ;  /* 0x20000080ff007230 */ /* 0x100fe40000004100 */
[----:B------:R-:W-:Y:S01]  /*9740*/  FFMA R43, R81, R2, R43 ;  /* 0x00000002512b7223 */ /* 0x000fe2000000002b */
[----:B------:R-:W-:Y:S01]  /*9750*/  HADD2.F32 R2, -RZ, R128.H1_H1 ;  /* 0x30000080ff027230 */ /* 0x000fe20000004100 */
[----:B------:R-:W-:Y:S01]  /*9760*/  F2FP.RELU.F16.F32.PACK_AB R10, R13, R12 ;  /* 0x0000000c0d0a723e */ /* 0x000fe200000008ff */
[C---:B------:R-:W-:Y:S01]  /*9770*/  FMUL R47, R78.reuse, R47 ;  /* 0x0000002f4e2f7220 */ /* 0x040fe20000400000 */
[----:B------:R-:W-:Y:S01]  /*9780*/  F2FP.RELU.F16.F32.PACK_AB R11, R19, R14 ;  /* 0x0000000e130b723e */ /* 0x000fe200000008ff */
[C---:B------:R-:W-:Y:S01]  /*9790*/  FFMA R40, R81.reuse, R0, R40 ;  /* 0x0000000051287223 */ /* 0x040fe20000000028 */
[----:B------:R-:W-:Y:S02]  /*97a0*/  HADD2.F32 R0, -RZ, R129.H1_H1 ;  /* 0x30000081ff007230 */ /* 0x000fe40000004100 */
[C---:B------:R-:W-:Y:S01]  /*97b0*/  FFMA R41, R81.reuse, R2, R41 ;  /* 0x0000000251297223 */ /* 0x040fe20000000029 */
[----:B------:R-:W-:Y:S01]  /*97c0*/  FFMA R42, R81, R3, R42 ;  /* 0x00000003512a7223 */ /* 0x000fe2000000002a */
[----:B------:R1:W-:Y:S01]  /*97d0*/  STS.128 [R184+0x8400], R8 ;  /* 0x00840008b8007388 */ /* 0x0003e20000000c00 */
[--C-:B------:R-:W-:Y:S01]  /*97e0*/  HADD2.F32 R3, -RZ, R130.reuse.H0_H0 ;  /* 0x20000082ff037230 */ /* 0x100fe20000004100 */
[----:B------:R-:W-:Y:S01]  /*97f0*/  F2FP.RELU.F16.F32.PACK_AB R16, R17, R16 ;  /* 0x000000101110723e */ /* 0x000fe200000008ff */
[----:B------:R-:W-:Y:S01]  /*9800*/  HADD2.F32 R2, -RZ, R130.H1_H1 ;  /* 0x30000082ff027230 */ /* 0x000fe20000004100 */
[----:B------:R-:W-:Y:S01]  /*9810*/  F2FP.RELU.F16.F32.PACK_AB R17, R23, R18 ;  /* 0x000000121711723e */ /* 0x000fe200000008ff */
[----:B------:R-:W-:Y:S01]  /*9820*/  FFMA R47, R81, R0, R47 ;  /* 0x00000000512f7223 */ /* 0x000fe2000000002f */
[--C-:B------:R-:W-:Y:S01]  /*9830*/  HADD2.F32 R5, -RZ, R131.reuse.H0_H0 ;  /* 0x20000083ff057230 */ /* 0x100fe20000004100 */
[----:B------:R-:W-:Y:S01]  /*9840*/  F2FP.RELU.F16.F32.PACK_AB R18, R21, R20 ;  /* 0x000000141512723e */ /* 0x000fe200000008ff */
[----:B------:R-:W-:Y:S01]  /*9850*/  HADD2.F32 R0, -RZ, R131.H1_H1 ;  /* 0x30000083ff007230 */ /* 0x000fe20000004100 */
[----:B------:R-:W-:Y:S01]  /*9860*/  F2FP.RELU.F16.F32.PACK_AB R19, R27, R22 ;  /* 0x000000161b13723e */ /* 0x000fe200000008ff */
[C---:B------:R-:W-:Y:S01]  /*9870*/  FMUL R51, R78.reuse, R51 ;  /* 0x000000334e337220 */ /* 0x040fe20000400000 */
[C---:B------:R-:W-:Y:S01]  /*9880*/  FFMA R44, R81.reuse, R3, R44 ;  /* 0x00000003512c7223 */ /* 0x040fe2000000002c */
[C---:B------:R-:W-:Y:S01]  /*9890*/  FFMA R45, R81.reuse, R2, R45 ;  /* 0x00000002512d7223 */ /* 0x040fe2000000002d */
[C---:B------:R-:W-:Y:S01]  /*98a0*/  FFMA R46, R81.reuse, R5, R46 ;  /* 0x00000005512e7223 */ /* 0x040fe2000000002e */
[----:B------:R1:W-:Y:S01]  /*98b0*/  STS.128 [R181+0x8400], R16 ;  /* 0x00840010b5007388 */ /* 0x0003e20000000c00 */
[----:B------:R-:W-:Y:S01]  /*98c0*/  FFMA R51, R81, R0, R51 ;  /* 0x0000000051337223 */ /* 0x000fe20000000033 */
[--C-:B------:R-:W-:Y:S01]  /*98d0*/  HADD2.F32 R3, -RZ, R136.reuse.H0_H0 ;  /* 0x20000088ff037230 */ /* 0x100fe20000004100 */
[----:B------:R-:W-:Y:S01]  /*98e0*/  F2FP.RELU.F16.F32.PACK_AB R24, R25, R24 ;  /* 0x000000181918723e */ /* 0x000fe200000008ff */
[----:B------:R-:W-:Y:S01]  /*98f0*/  HADD2.F32 R0, -RZ, R136.H1_H1 ;  /* 0x30000088ff007230 */ /* 0x000fe20000004100 */
[----:B------:R-:W-:Y:S01]  /*9900*/  F2FP.RELU.F16.F32.PACK_AB R25, R31, R26 ;  /* 0x0000001a1f19723e */ /* 0x000fe200000008ff */
        /* <DEDUP_REMOVED lines=16> */
[----:B------:R-:W-:Y:S01]  /*9a10*/  FFMA R52, R81, R0, R52 ;  /* 0x0000000051347223 */ /* 0x000fe20000000034 */
[----:B------:R-:W-:Y:S01]  /*9a20*/  F2FP.RELU.F16.F32.PACK_AB R35, R43, R38 ;  /* 0x000000262b23723e */ /* 0x000fe200000008ff */
[C---:B------:R-:W-:Y:S01]  /*9a30*/  FFMA R53, R81.reuse, R2, R53 ;  /* 0x0000000251357223 */ /* 0x040fe20000000035 */
[----:B------:R-:W-:Y:S01]  /*9a40*/  FFMA R54, R81, R3, R54 ;  /* 0x0000000351367223 */ /* 0x000fe20000000036 */
[----:B------:R-:W-:Y:S01]  /*9a50*/  HADD2.F32 R0, -RZ, R139.H1_H1 ;  /* 0x3000008bff007230 */ /* 0x000fe20000004100 */
[----:B------:R-:W-:Y:S01]  /*9a60*/  F2FP.RELU.F16.F32.PACK_AB R40, R41, R40 ;  /* 0x000000282928723e */ /* 0x000fe200000008ff */
[----:B------:R1:W-:Y:S01]  /*9a70*/  STS.128 [R179+0x8400], R32 ;  /* 0x00840020b3007388 */ /* 0x0003e20000000c00 */
[C---:B------:R-:W-:Y:S01]  /*9a80*/  FMUL R59, R78.reuse, R59 ;  /* 0x0000003b4e3b7220 */ /* 0x040fe20000400000 */
[--C-:B------:R-:W-:Y:S01]  /*9a90*/  HADD2.F32 R3, -RZ, R144.reuse.H0_H0 ;  /* 0x20000090ff037230 */ /* 0x100fe20000004100 */
[----:B------:R-:W-:Y:S01]  /*9aa0*/  F2FP.RELU.F16.F32.PACK_AB R41, R47, R42 ;  /* 0x0000002a2f29723e */ /* 0x000fe200000008ff */
[----:B------:R-:W-:Y:S01]  /*9ab0*/  HADD2.F32 R2, -RZ, R144.H1_H1 ;  /* 0x30000090ff027230 */ /* 0x000fe20000004100 */
[----:B------:R-:W-:Y:S01]  /*9ac0*/  F2FP.RELU.F16.F32.PACK_AB R42, R45, R44 ;  /* 0x0000002c2d2a723e */ /* 0x000fe200000008ff */
[--C-:B------:R-:W-:Y:S01]  /*9ad0*/  HADD2.F32 R5, -RZ, R145.reuse.H0_H0 ;  /* 0x20000091ff057230 */ /* 0x100fe20000004100 */
        /* <DEDUP_REMOVED lines=8> */
[----:B------:R-:W-:Y:S01]  /*9b60*/  FFMA R58, R81, R5, R58 ;  /* 0x00000005513a7223 */ /* 0x000fe2000000003a */
[----:B------:R-:W-:Y:S01]  /*9b70*/  HADD2.F32 R2, -RZ, R146.H1_H1 ;  /* 0x30000092ff027230 */ /* 0x000fe20000004100 */
[----:B------:R-:W-:Y:S01]  /*9b80*/  F2FP.RELU.F16.F32.PACK_AB R48, R49, R48 ;  /* 0x000000303130723e */ /* 0x000fe200000008ff */
[--C-:B------:R-:W-:Y:S01]  /*9b90*/  HADD2.F32 R5, -RZ, R147.reuse.H0_H0 ;  /* 0x20000093ff057230 */ /* 0x100fe20000004100 */
[----:B------:R-:W-:Y:S01]  /*9ba0*/  F2FP.RELU.F16.F32.PACK_AB R49, R55, R50 ;  /* 0x000000323731723e */ /* 0x000fe200000008ff */
[----:B------:R-:W-:Y:S02]  /*9bb0*/  HADD2.F32 R4, -RZ, R147.H1_H1 ;  /* 0x30000093ff047230 */ /* 0x000fe40000004100 */
[----:B------:R-:W-:Y:S01]  /*9bc0*/  FFMA R63, R81, R0, R63 ;  /* 0x00000000513f7223 */ /* 0x000fe2000000003f */
[----:B------:R-:W-:Y:S01]  /*9bd0*/  FMUL R67, R78, R67 ;  /* 0x000000434e437220 */ /* 0x000fe20000400000 */
[----:B------:R-:W-:Y:S01]  /*9be0*/  F2FP.RELU.F16.F32.PACK_AB R50, R53, R52 ;  /* 0x000000343532723e */ /* 0x000fe200000008ff */
[----:B------:R-:W-:Y:S01]  /*9bf0*/  FFMA R60, R81, R3, R60 ;  /* 0x00000003513c7223 */ /* 0x000fe2000000003c */
[----:B------:R-:W-:Y:S01]  /*9c00*/  F2FP.RELU.F16.F32.PACK_AB R51, R59, R54 ;  /* 0x000000363b33723e */ /* 0x000fe200000008ff */
[C---:B------:R-:W-:Y:S01]  /*9c10*/  FFMA R61, R81.reuse, R2, R61 ;  /* 0x00000002513d7223 */ /* 0x040fe2000000003d */
[C---:B------:R-:W-:Y:S01]  /*9c20*/  FFMA R62, R81.reuse, R5, R62 ;  /* 0x00000005513e7223 */ /* 0x040fe2000000003e */
[----:B------:R-:W-:Y:S01]  /*9c30*/  FFMA R67, R81, R4, R67 ;  /* 0x0000000451437223 */ /* 0x000fe20000000043 */
[----:B------:R-:W-:Y:S01]  /*9c40*/  F2FP.RELU.F16.F32.PACK_AB R56, R57, R56 ;  /* 0x000000383938723e */ /* 0x000fe200000008ff */
[----:B------:R1:W-:Y:S01]  /*9c50*/  STS.128 [R178+0x8400], R48 ;  /* 0x00840030b2007388 */ /* 0x0003e20000000c00 */
[----:B------:R-:W-:Y:S02]  /*9c60*/  F2FP.RELU.F16.F32.PACK_AB R57, R63, R58 ;  /* 0x0000003a3f39723e */ /* 0x000fe400000008ff */
        /* <DEDUP_REMOVED lines=22> */
.L_x_134:
[----:B------:R-:W-:Y:S05]  /*9dd0*/  BSYNC.RECONVERGENT B0 ;  /* 0x0000000000007941 */ /* 0x000fea0003800200 */
.L_x_133:
        /* <DEDUP_REMOVED lines=13> */
[----:B-1----:R-:W-:Y:S04]  /*9eb0*/  @P1 IADD3 R9, PT, PT, R87, UR46, RZ ;  /* 0x0000002e57091c10 */ /* 0x002fe8000fffe0ff */
[----:B------:R-:W-:Y:S01]  /*9ec0*/  @P1 IADD3 R7, PT, PT, R102, R9, RZ ;  /* 0x0000000966071210 */ /* 0x000fe20007ffe0ff */
[--C-:B------:R-:W-:Y:S02]  /*9ed0*/  @P1 IMAD.IADD R5, R100, 0x1, R9.reuse ;  /* 0x0000000164051824 */ /* 0x100fe400078e0209 */
[----:B------:R-:W-:Y:S01]  /*9ee0*/  @P1 IMAD.IADD R2, R108, 0x1, R9 ;  /* 0x000000016c021824 */ /* 0x000fe200078e0209 */
[----:B------:R-:W-:Y:S06]  /*9ef0*/  @P0 BRA `(.L_x_138) ;  /* 0x00000000000c0947 */ /* 0x000fec0003800000 */
[----:B------:R-:W-:Y:S04]  /*9f00*/  SHF.L.U32 R0, R171, 0x1f, RZ ;  /* 0x0000001fab007819 */ /* 0x000fe800000006ff */
[----:B------:R-:W1:Y:S02]  /*9f10*/  SYNCS.PHASECHK.TRANS64.TRYWAIT P0, [R3+URZ+0x50], R0 ;  /* 0x00005000030075a7 */ /* 0x000e6400080011ff */
[----:B-1----:R-:W-:Y:S05]  /*9f20*/  @!P0 BRA `(.L_x_139) ;  /* 0x0000002000888947 */ /* 0x002fea0003800000 */
.L_x_138:
[----:B------:R-:W-:Y:S05]  /*9f30*/  BSYNC B0 ;  /* 0x0000000000007941 */ /* 0x000fea0003800000 */
.L_x_137:
[----:B------:R-:W-:Y:S11]  /*9f40*/  ISETP.NE.AND P0, PT, R103, RZ, PT ;  /* 0x000000ff6700720c */ /* 0x000ff60003f05270 */
[----:B------:R-:W-:Y:S02]  /*9f50*/  @!UPT UIADD3 URZ, UPT, UPT, URZ, URZ, URZ ;  /* 0x000000fffffff290 */ /* 0x000fe4000fffe0ff */
[----:B------:R2:W3:Y:S01]  /*9f60*/  @P0 LDS.128 R88, [R87+UR46+0x400] ;  /* 0x0004002e57580984 */ /* 0x0004e20008000c00 */
[----:B-1----:R-:W-:Y:S01]  /*9f70*/  @P0 IMAD.IADD R3, R102, 0x1, R5 ;  /* 0x0000000166030824 */ /* 0x002fe200078e0205 */
[C---:B------:R-:W-:Y:S01]  /*9f80*/  @P0 IADD3 R4, PT, PT, R108.reuse, R5, RZ ;  /* 0x000000056c040210 */ /* 0x040fe20007ffe0ff */
[C---:B------:R-:W-:Y:S01]  /*9f90*/  @P0 IMAD.IADD R0, R108.reuse, 0x1, R7 ;  /* 0x000000016c000824 */ /* 0x040fe200078e0207 */
[----:B------:R2:W4:Y:S02]  /*9fa0*/  @P0 LDS.128 R96, [R2+0x400] ;  /* 0x0004000002600984 */ /* 0x0005240000000c00 */
[----:B------:R-:W-:Y:S02]  /*9fb0*/  @P0 IADD3 R108, PT, PT, R108, R3, RZ ;  /* 0x000000036c6c0210 */ /* 0x000fe40007ffe0ff */
[----:B------:R2:W1:Y:S04]  /*9fc0*/  @P0 LDS.128 R104, [R7+0x400] ;  /* 0x0004000007680984 */ /* 0x0004680000000c00 */
[----:B------:R2:W1:Y:S04]  /*9fd0*/  @P0 LDS.128 R112, [R0+0x400] ;  /* 0x0004000000700984 */ /* 0x0004680000000c00 */
[----:B------:R2:W1:Y:S04]  /*9fe0*/  @P0 LDS.128 R120, [R5+0x400] ;  /* 0x0004000005780984 */ /* 0x0004680000000c00 */
[----:B------:R2:W1:Y:S04]  /*9ff0*/  @P0 LDS.128 R128, [R4+0x400] ;  /* 0x0004000004800984 */ /* 0x0004680000000c00 */
[----:B------:R2:W1:Y:S04]  /*a000*/  @P0 LDS.128 R136, [R3+0x400] ;  /* 0x0004000003880984 */ /* 0x0004680000000c00 */
[----:B------:R2:W1:Y:S02]  /*a010*/  @P0 LDS.128 R144, [R108+0x400] ;  /* 0x000400006c900984 */ /* 0x0004640000000c00 */
.L_x_136:
[----:B------:R-:W-:Y:S05]  /*a020*/  BSYNC B1 ;  /* 0x0000000000017941 */ /* 0x000fea0003800000 */
.L_x_135:
[----:B--2---:R-:W-:Y:S05]  /*a030*/  VIADD R3, R80, 0xc0 ;  /* 0x000000c050037836 */ /* 0x004fea0000000000 */
[----:B------:R-:W-:Y:S04]  /*a040*/  SHF.R.U32.HI R3, RZ, 0x15, R3 ;  /* 0x00000015ff037819 */ /* 0x000fe80000011603 */
[----:B------:R-:W-:Y:S11]  /*a050*/  LOP3.LUT P0, RZ, R3, 0x3, R166, 0x48, !PT ;  /* 0x0000000303ff7812 */ /* 0x000ff600078048a6 */
[----:B------:R-:W-:Y:S02]  /*a060*/  @!UPT UIADD3 URZ, UPT, UPT, URZ, URZ, URZ ;  /* 0x000000fffffff290 */ /* 0x000fe4000fffe0ff */
[----:B------:R-:W-:Y:S05]  /*a070*/  @!P0 BRA `(.L_x_140) ;  /* 0x0000000000408947 */ /* 0x000fea0003800000 */
[----:B------:R-:W2:Y:S01]  /*a080*/  LDCU.64 UR8, c[0x4][0x70] ;  /* 0x01000e00ff0877ac */ /* 0x000ea20008000a00 */
[----:B------:R-:W-:Y:S01]  /*a090*/  MOV R3, 0x0 ;  /* 0x0000000000037802 */ /* 0x000fe20000000f00 */
[----:B------:R-:W-:Y:S02]  /*a0a0*/  HFMA2 R12, -RZ, RZ, 0, 5.9604644775390625e-08 ;  /* 0x00000001ff0c7431 */ /* 0x000fe400000001ff */
[----:B-1----:R-:W-:Y:S02]  /*a0b0*/  IMAD.MOV.U32 R8, RZ, RZ, 0x192 ;  /* 0x00000192ff087424 */ /* 0x002fe400078e00ff */
[----:B------:R-:W-:Y:S01]  /*a0c0*/  IMAD.MOV.U32 R13, RZ, RZ, RZ ;  /* 0x000000ffff0d7224 */ /* 0x000fe200078e00ff */
[----:B------:R-:W1:Y:S01]  /*a0d0*/  LDCU.64 UR6, c[0x4][0x78] ;  /* 0x01000f00ff0677ac */ /* 0x000e620008000a00 */
[----:B------:R-:W3:Y:S01]  /*a0e0*/  LDC.64 R2, c[0x4][R3] ;  /* 0x0100000003027b82 */ /* 0x000ee20000000a00 */
[----:B------:R-:W5:Y:S01]  /*a0f0*/  LDCU.64 UR4, c[0x4][0x10] ;  /* 0x01000200ff0477ac */ /* 0x000f620008000a00 */
[----:B--2---:R-:W-:Y:S01]  /*a100*/  MOV R5, UR9 ;  /* 0x0000000900057c02 */ /* 0x004fe20008000f00 */
[----:B------:R-:W-:Y:S01]  /*a110*/  IMAD.U32 R4, RZ, RZ, UR8 ;  /* 0x00000008ff047e24 */ /* 0x000fe2000f8e00ff */
[----:B-1----:R-:W-:Y:S01]  /*a120*/  MOV R7, UR7 ;  /* 0x0000000700077c02 */ /* 0x002fe20008000f00 */
[----:B------:R-:W-:Y:S01]  /*a130*/  IMAD.U32 R6, RZ, RZ, UR6 ;  /* 0x00000006ff067e24 */ /* 0x000fe2000f8e00ff */
[----:B-----5:R-:W-:Y:S01]  /*a140*/  MOV R11, UR5 ;  /* 0x00000005000b7c02 */ /* 0x020fe20008000f00 */
[----:B------:R-:W-:Y:S02]  /*a150*/  IMAD.U32 R10, RZ, RZ, UR4 ;  /* 0x00000004ff0a7e24 */ /* 0x000fe4000f8e00ff */
[----:B------:R-:W-:Y:S07]  /*a160*/  LEPC R20, `(.L_x_140) ;  /* 0x000000001014794e */ /* 0x000fee0000000000 */
[----:B---34-:R-:W-:Y:S05]  /*a170*/  CALL.ABS.NOINC R2 ;  /* 0x0000000002007343 */ /* 0x018fea0003c00000 */
.L_x_140:
[----:B------:R-:W-:Y:S01]  /*a180*/  ISETP.NE.AND P0, PT, R174, RZ, PT ;  /* 0x000000ffae00720c */ /* 0x000fe20003f05270 */
[----:B------:R-:W-:Y:S05]  /*a190*/  WARPSYNC.ALL ;  /* 0x0000000000007948 */ /* 0x000fea0003800000 */
[----:B------:R-:W-:Y:S01]  /*a1a0*/  R2UR UR4, R80 ;  /* 0x00000000500472ca */ /* 0x000fe200000e0000 */
[--C-:B---3--:R-:W-:Y:S01]  /*a1b0*/  HADD2.F32 R82, -RZ, R88.reuse.H0_H0 ;  /* 0x20000058ff527230 */ /* 0x108fe20000004100 */
[----:B------:R-:W-:Y:S01]  /*a1c0*/  IADD3 R183, PT, PT, R183, 0xd0, RZ ;  /* 0x000000d0b7b77810 */ /* 0x000fe20007ffe0ff */
[----:B------:R-:W-:Y:S01]  /*a1d0*/  HADD2.F32 R84, -RZ, R88.H1_H1 ;  /* 0x30000058ff547230 */ /* 0x000fe20000004100 */
[----:B------:R-:W-:Y:S01]  /*a1e0*/  BSSY.RECONVERGENT B0, `(.L_x_141) ;  /* 0x00000fc000007945 */ /* 0x000fe20003800200 */
[--C-:B------:R-:W-:Y:S01]  /*a1f0*/  HADD2.F32 R83, -RZ, R89.reuse.H0_H0 ;  /* 0x20000059ff537230 */ /* 0x100fe20000004100 */
[----:B------:R-:W-:Y:S01]  /*a200*/  LOP3.LUT R183, R183, 0xfefffff8, RZ, 0xc0, !PT ;  /* 0xfefffff8b7b77812 */ /* 0x000fe200078ec0ff */
[----:B------:R-:W-:Y:S02]  /*a210*/  HADD2.F32 R86, -RZ, R89.H1_H1 ;  /* 0x30000059ff567230 */ /* 0x000fe40000004100 */
[--C-:B------:R-:W-:Y:S02]  /*a220*/  HADD2.F32 R85, -RZ, R90.reuse.H0_H0 ;  /* 0x2000005aff557230 */ /* 0x100fe40000004100 */
[----:B------:R-:W-:Y:S02]  /*a230*/  HADD2.F32 R88, -RZ, R90.H1_H1 ;  /* 0x3000005aff587230 */ /* 0x000fe40000004100 */
[----:B-1----:R-:W1:Y:S01]  /*a240*/  LDTM.x64 R4, tmem[UR4+0xc0] ;  /* 0x0000c004000479ee */ /* 0x002e620008340000 */
[----:B------:R-:W-:Y:S01]  /*a250*/  NOP ;  /* 0x0000000000007918 */ /* 0x000fe20000000000 */
[----:B-1----:R1:W-:Y:S01]  /*a260*/  SYNCS.ARRIVE.TRANS64.RED.A1T0 RZ, [R183+URZ], RZ ;  /* 0x000000ffb7ff79a7 */ /* 0x0023e200081004ff */
[--C-:B------:R-:W-:Y:S02]  /*a270*/  HADD2.F32 R87, -RZ, R91.reuse.H0_H0 ;  /* 0x2000005bff577230 */ /* 0x100fe40000004100 */
[----:B------:R-:W-:Y:S02]  /*a280*/  HADD2.F32 R90, -RZ, R91.H1_H1 ;  /* 0x3000005bff5a7230 */ /* 0x000fe40000004100 */
[--C-:B----4-:R-:W-:Y:S02]  /*a290*/  HADD2.F32 R89, -RZ, R96.reuse.H0_H0 ;  /* 0x20000060ff597230 */ /* 0x110fe40000004100 */
[----:B------:R-:W-:Y:S02]  /*a2a0*/  HADD2.F32 R91, -RZ, R96.H1_H1 ;  /* 0x30000060ff5b7230 */ /* 0x000fe40000004100 */
[--C-:B------:R-:W-:Y:S02]  /*a2b0*/  HADD2.F32 R92, -RZ, R97.reuse.H0_H0 ;  /* 0x20000061ff5c7230 */ /* 0x100fe40000004100 */
[----:B------:R-:W-:Y:S02]  /*a2c0*/  HADD2.F32 R94, -RZ, R97.H1_H1 ;  /* 0x30000061ff5e7230 */ /* 0x000fe40000004100 */
[--C-:B------:R-:W-:Y:S02]  /*a2d0*/  HADD2.F32 R93, -RZ, R98.reuse.H0_H0 ;  /* 0x20000062ff5d7230 */ /* 0x100fe40000004100 */
[----:B------:R-:W-:Y:S02]  /*a2e0*/  HADD2.F32 R96, -RZ, R98.H1_H1 ;  /* 0x30000062ff607230 */ /* 0x000fe40000004100 */
[--C-:B------:R-:W-:Y:S02]  /*a2f0*/  HADD2.F32 R95, -RZ, R99.reuse.H0_H0 ;  /* 0x20000063ff5f7230 */ /* 0x100fe40000004100 */
[----:B------:R-:W-:Y:S02]  /*a300*/  HADD2.F32 R98, -RZ, R99.H1_H1 ;  /* 0x30000063ff627230 */ /* 0x000fe40000004100 */
[--C-:B------:R-:W-:Y:S02]  /*a310*/  HADD2.F32 R97, -RZ, R104.reuse.H0_H0 ;  /* 0x20000068ff617230 */ /* 0x100fe40000004100 */
[C---:B------:R-:W-:Y:S01]  /*a320*/  FMUL R4, R78.reuse, R4 ;  /* 0x000000044e047220 */ /* 0x040fe20000400000 */
[C---:B------:R-:W-:Y:S01]  /*a330*/  FMUL R5, R78.reuse, R5 ;  /* 0x000000054e057220 */ /* 0x040fe20000400000 */
[C---:B------:R-:W-:Y:S01]  /*a340*/  FMUL R6, R78.reuse, R6 ;  /* 0x000000064e067220 */ /* 0x040fe20000400000 */
[C---:B------:R-:W-:Y:S01]  /*a350*/  FMUL R7, R78.reuse, R7 ;  /* 0x000000074e077220 */ /* 0x040fe20000400000 */
[C---:B------:R-:W-:Y:S01]  /*a360*/  FFMA R4, R81.reuse, R82, R4 ;  /* 0x0000005251047223 */ /* 0x040fe20000000004 */
[C---:B------:R-:W-:Y:S01]  /*a370*/  FFMA R5, R81.reuse, R84, R5 ;  /* 0x0000005451057223 */ /* 0x040fe20000000005 */
[C---:B------:R-:W-:Y:S01]  /*a380*/  FFMA R6, R81.reuse, R83, R6 ;  /* 0x0000005351067223 */ /* 0x040fe20000000006 */
[----:B------:R-:W-:Y:S01]  /*a390*/  FFMA R7, R81, R86, R7 ;  /* 0x0000005651077223 */ /* 0x000fe20000000007 */
[C---:B------:R-:W-:Y:S01]  /*a3a0*/  FMUL R8, R78.reuse, R8 ;  /* 0x000000084e087220 */ /* 0x040fe20000400000 */
[C---:B------:R-:W-:Y:S01]  /*a3b0*/  FMUL R9, R78.reuse, R9 ;  /* 0x000000094e097220 */ /* 0x040fe20000400000 */
[----:B------:R-:W-:Y:S01]  /*a3c0*/  F2FP.RELU.F16.F32.PACK_AB R4, R5, R4 ;  /* 0x000000040504723e */ /* 0x000fe200000008ff */
[C---:B------:R-:W-:Y:S01]  /*a3d0*/  FMUL R10, R78.reuse, R10 ;  /* 0x0000000a4e0a7220 */ /* 0x040fe20000400000 */
[----:B------:R-:W-:Y:S01]  /*a3e0*/  F2FP.RELU.F16.F32.PACK_AB R5, R7, R6 ;  /* 0x000000060705723e */ /* 0x000fe200000008ff */
[C---:B------:R-:W-:Y:S01]  /*a3f0*/  FFMA R8, R81.reuse, R85, R8 ;  /* 0x0000005551087223 */ /* 0x040fe20000000008 */
[C---:B------:R-:W-:Y:S01]  /*a400*/  FFMA R9, R81.reuse, R88, R9 ;  /* 0x0000005851097223 */ /* 0x040fe20000000009 */
[----:B------:R-:W-:Y:S01]  /*a410*/  FFMA R10, R81, R87, R10 ;  /* 0x00000057510a7223 */ /* 0x000fe2000000000a */
[C---:B------:R-:W-:Y:S01]  /*a420*/  FMUL R11, R78.reuse, R11 ;  /* 0x0000000b4e0b7220 */ /* 0x040fe20000400000 */
[C---:B------:R-:W-:Y:S01]  /*a430*/  FMUL R0, R78.reuse, R12 ;  /* 0x0000000c4e007220 */ /* 0x040fe20000400000 */
[C---:B------:R-:W-:Y:S01]  /*a440*/  FMUL R2, R78.reuse, R13 ;  /* 0x0000000d4e027220 */ /* 0x040fe20000400000 */
[----:B------:R-:W-:Y:S01]  /*a450*/  F2FP.RELU.F16.F32.PACK_AB R6, R9, R8 ;  /* 0x000000080906723e */ /* 0x000fe200000008ff */
[C---:B------:R-:W-:Y:S01]  /*a460*/  FFMA R11, R81.reuse, R90, R11 ;  /* 0x0000005a510b7223 */ /* 0x040fe2000000000b */
[C---:B------:R-:W-:Y:S01]  /*a470*/  FFMA R0, R81.reuse, R89, R0 ;  /* 0x0000005951007223 */ /* 0x040fe20000000000 */
[----:B------:R-:W-:Y:S01]  /*a480*/  FFMA R2, R81, R91, R2 ;  /* 0x0000005b51027223 */ /* 0x000fe20000000002 */
[C---:B------:R-:W-:Y:S01]  /*a490*/  FMUL R3, R78.reuse, R14 ;  /* 0x0000000e4e037220 */ /* 0x040fe20000400000 */
[C---:B------:R-:W-:Y:S01]  /*a4a0*/  FMUL R15, R78.reuse, R15 ;  /* 0x0000000f4e0f7220 */ /* 0x040fe20000400000 */
[----:B------:R-:W-:Y:S01]  /*a4b0*/  F2FP.RELU.F16.F32.PACK_AB R7, R11, R10 ;  /* 0x0000000a0b07723e */ /* 0x000fe200000008ff */
[----:B------:R-:W-:Y:S01]  /*a4c0*/  FMUL R12, R78, R16 ;  /* 0x000000104e0c7220 */ /* 0x000fe20000400000 */
[----:B------:R-:W-:Y:S01]  /*a4d0*/  F2FP.RELU.F16.F32.PACK_AB R8, R2, R0 ;  /* 0x000000000208723e */ /* 0x000fe200000008ff */
[C---:B------:R-:W-:Y:S01]  /*a4e0*/  FFMA R3, R81.reuse, R92, R3 ;  /* 0x0000005c51037223 */ /* 0x040fe20000000003 */
[C---:B------:R-:W-:Y:S01]  /*a4f0*/  FFMA R15, R81.reuse, R94, R15 ;  /* 0x0000005e510f7223 */ /* 0x040fe2000000000f */
[----:B------:R1:W-:Y:S01]  /*a500*/  STS.128 [R182+UR46+0xc400], R4 ;  /* 0x00c40004b6007988 */ /* 0x0003e20008000c2e */
[----:B------:R-:W-:Y:S01]  /*a510*/  FFMA R12, R81, R93, R12 ;  /* 0x0000005d510c7223 */ /* 0x000fe2000000000c */
[C---:B------:R-:W-:Y:S01]  /*a520*/  FMUL R13, R78.reuse, R17 ;  /* 0x000000114e0d7220 */ /* 0x040fe20000400000 */
[C---:B------:R-:W-:Y:S01]  /*a530*/  FMUL R14, R78.reuse, R18 ;  /* 0x000000124e0e7220 */ /* 0x040fe20000400000 */
[----:B------:R-:W-:Y:S01]  /*a540*/  F2FP.RELU.F16.F32.PACK_AB R9, R15, R3 ;  /* 0x000000030f09723e */ /* 0x000fe200000008ff */
[C---:B------:R-:W-:Y:S01]  /*a550*/  FMUL R19, R78.reuse, R19 ;  /* 0x000000134e137220 */ /* 0x040fe20000400000 */
[C---:B------:R-:W-:Y:S01]  /*a560*/  FFMA R13, R81.reuse, R96, R13 ;  /* 0x00000060510d7223 */ /* 0x040fe2000000000d */
[C---:B------:R-:W-:Y:S01]  /*a570*/  FFMA R14, R81.reuse, R95, R14 ;  /* 0x0000005f510e7223 */ /* 0x040fe2000000000e */
[----:B------:R-:W-:Y:S02]  /*a580*/  HADD2.F32 R100, -RZ, R104.H1_H1 ;  /* 0x30000068ff647230 */ /* 0x000fe40000004100 */
[----:B------:R-:W-:Y:S01]  /*a590*/  FFMA R19, R81, R98, R19 ;  /* 0x0000006251137223 */ /* 0x000fe20000000013 */
[C---:B------:R-:W-:Y:S01]  /*a5a0*/  FMUL R16, R78.reuse, R20 ;  /* 0x000000144e107220 */ /* 0x040fe20000400000 */
[----:B------:R-:W-:Y:S01]  /*a5b0*/  F2FP.RELU.F16.F32.PACK_AB R10, R13, R12 ;  /* 0x0000000c0d0a723e */ /* 0x000fe200000008ff */
[--C-:B------:R-:W-:Y:S02]  /*a5c0*/  HADD2.F32 R99, -RZ, R105.reuse.H0_H0 ;  /* 0x20000069ff637230 */ /* 0x100fe40000004100 */
[C---:B------:R-:W-:Y:S01]  /*a5d0*/  FMUL R17, R78.reuse, R21 ;  /* 0x000000154e117220 */ /* 0x040fe20000400000 */
[----:B------:R-:W-:Y:S01]  /*a5e0*/  F2FP.RELU.F16.F32.PACK_AB R11, R19, R14 ;  /* 0x0000000e130b723e */ /* 0x000fe200000008ff */
[C---:B------:R-:W-:Y:S01]  /*a5f0*/  FFMA R16, R81.reuse, R97, R16 ;  /* 0x0000006151107223 */ /* 0x040fe20000000010 */
[----:B------:R-:W-:Y:S02]  /*a600*/  HADD2.F32 R102, -RZ, R105.H1_H1 ;  /* 0x30000069ff667230 */ /* 0x000fe40000004100 */
[----:B------:R-:W-:Y:S01]  /*a610*/  FFMA R17, R81, R100, R17 ;  /* 0x0000006451117223 */ /* 0x000fe20000000011 */
[C---:B------:R-:W-:Y:S01]  /*a620*/  FMUL R18, R78.reuse, R22 ;  /* 0x000000164e127220 */ /* 0x040fe20000400000 */
[----:B------:R1:W-:Y:S01]  /*a630*/  STS.128 [R184+0xc400], R8 ;  /* 0x00c40008b8007388 */ /* 0x0003e20000000c00 */
[--C-:B------:R-:W-:Y:S02]  /*a640*/  HADD2.F32 R101, -RZ, R106.reuse.H0_H0 ;  /* 0x2000006aff657230 */ /* 0x100fe40000004100 */
[C---:B------:R-:W-:Y:S01]  /*a650*/  FMUL R23, R78.reuse, R23 ;  /* 0x000000174e177220 */ /* 0x040fe20000400000 */
[----:B------:R-:W-:Y:S01]  /*a660*/  F2FP.RELU.F16.F32.PACK_AB R16, R17, R16 ;  /* 0x000000101110723e */ /* 0x000fe200000008ff */
[C---:B------:R-:W-:Y:S01]  /*a670*/  FFMA R18, R81.reuse, R99, R18 ;  /* 0x0000006351127223 */ /* 0x040fe20000000012 */
[----:B------:R-:W-:Y:S02]  /*a680*/  HADD2.F32 R104, -RZ, R106.H1_H1 ;  /* 0x3000006aff687230 */ /* 0x000fe40000004100 */
[----:B------:R-:W-:Y:S01]  /*a690*/  FFMA R23, R81, R102, R23 ;  /* 0x0000006651177223 */ /* 0x000fe20000000017 */
[C---:B------:R-:W-:Y:S01]  /*a6a0*/  FMUL R20, R78.reuse, R24 ;  /* 0x000000184e147220 */ /* 0x040fe20000400000 */
[--C-:B------:R-:W-:Y:S02]  /*a6b0*/  HADD2.F32 R103, -RZ, R107.reuse.H0_H0 ;  /* 0x2000006bff677230 */ /* 0x100fe40000004100 */
[C---:B------:R-:W-:Y:S01]  /*a6c0*/  FMUL R21, R78.reuse, R25 ;  /* 0x000000194e157220 */ /* 0x040fe20000400000 */
[----:B------:R-:W-:Y:S01]  /*a6d0*/  HADD2.F32 R106, -RZ, R107.H1_H1 ;  /* 0x3000006bff6a7230 */ /* 0x000fe20000004100 */
[----:B------:R-:W-:Y:S01]  /*a6e0*/  F2FP.RELU.F16.F32.PACK_AB R17, R23, R18 ;  /* 0x000000121711723e */ /* 0x000fe200000008ff */
[C---:B------:R-:W-:Y:S01]  /*a6f0*/  FFMA R20, R81.reuse, R101, R20 ;  /* 0x0000006551147223 */ /* 0x040fe20000000014 */
        /* <DEDUP_REMOVED lines=16> */
[--C-:B------:R-:W-:Y:S01]  /*a800*/  HADD2.F32 R109, -RZ, R114.reuse.H0_H0 ;  /* 0x20000072ff6d7230 */ /* 0x100fe20000004100 */
[----:B------:R1:W-:Y:S01]  /*a810*/  STS.128 [R181+0xc400], R16 ;  /* 0x00c40010b5007388 */ /* 0x0003e20000000c00 */
        /* <DEDUP_REMOVED lines=69> */
[C---:B------:R-:W-:Y:S01]  /*ac70*/  FFMA R45, R81.reuse, R128, R45 ;  /* 0x00000080512d7223 */ /* 0x040fe2000000002d */
[C---:B------:R-:W-:Y:S01]  /*ac80*/  FMUL R46, R78.reuse, R50 ;  /* 0x000000324e2e7220 */ /* 0x040fe20000400000 */
[--C-:B------:R-:W-:Y:S02]  /*ac90*/  HADD2.F32 R129, -RZ, R136.reuse.H0_H0 ;  /* 0x20000088ff817230 */ /* 0x100fe40000004100 */
[C---:B------:R-:W-:Y:S01]  /*aca0*/  FMUL R51, R78.reuse, R51 ;  /* 0x000000334e337220 */ /* 0x040fe20000400000 */
[----:B------:R-:W-:Y:S02]  /*acb0*/  HADD2.F32 R132, -RZ, R136.H1_H1 ;  /* 0x30000088ff847230 */ /* 0x000fe40000004100 */
[C---:B------:R-:W-:Y:S01]  /*acc0*/  FMUL R48, R78.reuse, R52 ;  /* 0x000000344e307220 */ /* 0x040fe20000400000 */
[--C-:B------:R-:W-:Y:S02]  /*acd0*/  HADD2.F32 R131, -RZ, R137.reuse.H0_H0 ;  /* 0x20000089ff837230 */ /* 0x100fe40000004100 */
[C---:B------:R-:W-:Y:S01]  /*ace0*/  FMUL R49, R78.reuse, R53 ;  /* 0x000000354e317220 */ /* 0x040fe20000400000 */
[C---:B------:R-:W-:Y:S01]  /*acf0*/  FFMA R46, R81.reuse, R127, R46 ;  /* 0x0000007f512e7223 */ /* 0x040fe2000000002e */
[----:B------:R-:W-:Y:S02]  /*ad00*/  HADD2.F32 R134, -RZ, R137.H1_H1 ;  /* 0x30000089ff867230 */ /* 0x000fe40000004100 */
[C---:B------:R-:W-:Y:S01]  /*ad10*/  FMUL R50, R78.reuse, R54 ;  /* 0x000000364e327220 */ /* 0x040fe20000400000 */
[C---:B------:R-:W-:Y:S01]  /*ad20*/  FFMA R51, R81.reuse, R130, R51 ;  /* 0x0000008251337223 */ /* 0x040fe20000000033 */
        /* <DEDUP_REMOVED lines=11> */
[----:B------:R-:W-:Y:S01]  /*ade0*/  FFMA R55, R81, R134, R55 ;  /* 0x0000008651377223 */ /* 0x000fe20000000037 */
[--C-:B------:R-:W-:Y:S02]  /*adf0*/  HADD2.F32 R137, -RZ, R144.reuse.H0_H0 ;  /* 0x20000090ff897230 */ /* 0x100fe40000004100 */
[C---:B------:R-:W-:Y:S01]  /*ae00*/  FMUL R59, R78.reuse, R59 ;  /* 0x0000003b4e3b7220 */ /* 0x040fe20000400000 */
[----:B------:R-:W-:Y:S01]  /*ae10*/  F2FP.RELU.F16.F32.PACK_AB R42, R45, R44 ;  /* 0x0000002c2d2a723e */ /* 0x000fe200000008ff */
[----:B------:R-:W-:Y:S01]  /*ae20*/  FFMA R52, R81, R133, R52 ;  /* 0x0000008551347223 */ /* 0x000fe20000000034 */
[----:B------:R-:W-:Y:S01]  /*ae30*/  F2FP.RELU.F16.F32.PACK_AB R43, R51, R46 ;  /* 0x0000002e332b723e */ /* 0x000fe200000008ff */
[----:B------:R-:W-:Y:S02]  /*ae40*/  HADD2.F32 R140, -RZ, R144.H1_H1 ;  /* 0x30000090ff8c7230 */ /* 0x000fe40000004100 */
[C---:B------:R-:W-:Y:S01]  /*ae50*/  FMUL R56, R78.reuse, R60 ;  /* 0x0000003c4e387220 */ /* 0x040fe20000400000 */
[C---:B------:R-:W-:Y:S01]  /*ae60*/  FFMA R53, R81.reuse, R136, R53 ;  /* 0x0000008851357223 */ /* 0x040fe20000000035 */
[--C-:B------:R-:W-:Y:S01]  /*ae70*/  HADD2.F32 R139, -RZ, R145.reuse.H0_H0 ;  /* 0x20000091ff8b7230 */ /* 0x100fe20000004100 */
[----:B------:R1:W-:Y:S01]  /*ae80*/  STS.128 [R187+0xc400], R40 ;  /* 0x00c40028bb007388 */ /* 0x0003e20000000c00 */
        /* <DEDUP_REMOVED lines=15> */
[----:B------:R-:W-:Y:S02]  /*af80*/  HADD2.F32 R146, -RZ, R147.H1_H1 ;  /* 0x30000093ff927230 */ /* 0x000fe40000004100 */
[C---:B------:R-:W-:Y:S01]  /*af90*/  FMUL R62, R78.reuse, R66 ;  /* 0x000000424e3e7220 */ /* 0x040fe20000400000 */
[----:B------:R-:W-:Y:S01]  /*afa0*/  F2FP.RELU.F16.F32.PACK_AB R49, R55, R50 ;  /* 0x000000323731723e */ /* 0x000fe200000008ff */
        /* <DEDUP_REMOVED lines=31> */
.L_x_142:
[----:B------:R-:W-:Y:S05]  /*b1a0*/  BSYNC.RECONVERGENT B0 ;  /* 0x0000000000007941 */ /* 0x000fea0003800200 */
.L_x_141:
[----:B------:R-:W-:Y:S01]  /*b1b0*/  BAR.SYNC.DEFER_BLOCKING 0x1, 0x80 ;  /* 0x0042000000007b1d */ /* 0x000fe20000010000 */
[----:B------:R-:W-:Y:S01]  /*b1c0*/  UISETP.NE.AND UP0, UPT, UR47, -0x4, UPT ;  /* 0xfffffffc2f00788c */ /* 0x000fe2000bf05270 */
[----:B------:R-:W-:Y:S08]  /*b1d0*/  IADD3 R76, PT, PT, R76, 0x1, RZ ;  /* 0x000000014c4c7810 */ /* 0x000ff00007ffe0ff */
[----:B------:R-:W-:Y:S05]  /*b1e0*/  BRA.U !UP0, `(.L_x_143) ;  /* 0x0000000108287547 */ /* 0x000fea000b800000 */
[----:B------:R-:W-:Y:S01]  /*b1f0*/  ISETP.NE.AND P0, PT, R180, RZ, PT ;  /* 0x000000ffb400720c */ /* 0x000fe20003f05270 */
[----:B------:R-:W-:Y:S01]  /*b200*/  IMAD.U32 R3, RZ, RZ, UR49 ;  /* 0x00000031ff037e24 */ /* 0x000fe2000f8e00ff */
[----:B------:R-:W-:Y:S01]  /*b210*/  UIADD3 UR49, UPT, UPT, UR49, 0x1, URZ ;  /* 0x0000000131317890 */ /* 0x000fe2000fffe0ff */
[----:B------:R-:W-:Y:S03]  /*b220*/  IMAD.U32 R0, RZ, RZ, UR37 ;  /* 0x00000025ff007e24 */ /* 0x000fe6000f8e00ff */
[----:B------:R-:W-:Y:S04]  /*b230*/  UISETP.NE.AND UP0, UPT, UR49, 0x4, UPT ;  /* 0x000000043100788c */ /* 0x000fe8000bf05270 */
[----:B------:R-:W-:Y:S03]  /*b240*/  USEL UR49, UR49, URZ, UP0 ;  /* 0x000000ff31317287 */ /* 0x000fe60008000000 */
[----:B------:R-:W-:Y:S05]  /*b250*/  @!P0 LEA R3, R3, UR46, 0x3 ;  /* 0x0000002e03038c11 */ /* 0x000fea000f8e18ff */
[----:B------:R-:W-:Y:S05]  /*b260*/  @!P0 VIADD R3, R3, 0x70 ;  /* 0x0000007003038836 */ /* 0x000fea0000000000 */
[----:B------:R-:W-:Y:S04]  /*b270*/  @!P0 PRMT R0, R0, 0x654, R3 ;  /* 0x0000065400008816 */ /* 0x000fe80000000003 */
[----:B------:R2:W-:Y:S03]  /*b280*/  @!P0 SYNCS.ARRIVE.TRANS64.RED.A1T0 RZ, [R0+URZ], RZ ;  /* 0x000000ff00ff89a7 */ /* 0x0005e600081004ff */
.L_x_143:
[----:B------:R-:W-:Y:S01]  /*b290*/  ISETP.NE.AND P2, PT, R175, RZ, PT ;  /* 0x000000ffaf00720c */ /* 0x000fe20003f45270 */
[----:B------:R-:W-:Y:S01]  /*b2a0*/  UIADD3 UR47, UPT, UPT, UR47, 0x4, URZ ;  /* 0x000000042f2f7890 */ /* 0x000fe2000fffe0ff */
[----:B------:R-:W-:Y:S01]  /*b2b0*/  ISETP.NE.AND P0, PT, R177, 0x2, PT ;  /* 0x00000002b100780c */ /* 0x000fe20003f05270 */
[----:B------:R-:W-:Y:S01]  /*b2c0*/  IMAD.IADD R20, R75, 0x1, R158 ;  /* 0x000000014b147824 */ /* 0x000fe200078e029e */
[----:B------:R-:W-:Y:S01]  /*b2d0*/  ISETP.NE.AND P1, PT, R76, 0x2, PT ;  /* 0x000000024c00780c */ /* 0x000fe20003f25270 */
[----:B------:R-:W-:Y:S01]  /*b2e0*/  IMAD.IADD R21, R77, 0x1, R160 ;  /* 0x000000014d157824 */ /* 0x000fe200078e02a0 */
[----:B--2---:R-:W-:Y:S02]  /*b2f0*/  SEL R0, RZ, 0x1, P0 ;  /* 0x00000001ff007807 */ /* 0x004fe40000000000 */
[----:B------:R-:W-:Y:S02]  /*b300*/  SEL R3, RZ, 0x1, P1 ;  /* 0x00000001ff037807 */ /* 0x000fe40000800000 */
[----:B------:R-:W-:Y:S02]  /*b310*/  LOP3.LUT R169, R169, R0, RZ, 0x3c, !PT ;  /* 0x00000000a9a97212 */ /* 0x000fe400078e3cff */
[----:B------:R-:W-:Y:S02]  /*b320*/  LOP3.LUT R170, R170, R3, RZ, 0x3c, !PT ;  /* 0x00000003aaaa7212 */ /* 0x000fe400078e3cff */
[----:B------:R-:W-:Y:S02]  /*b330*/  @P2 R2UR UR36, R168 ;  /* 0x00000000a82422ca */ /* 0x000fe400000e0000 */
[----:B------:R-:W-:Y:S02]  /*b340*/  SEL R177, R177, RZ, P0 ;  /* 0x000000ffb1b17207 */ /* 0x000fe40000000000 */
[----:B------:R-:W-:Y:S01]  /*b350*/  SEL R76, R76, RZ, P1 ;  /* 0x000000ff4c4c7207 */ /* 0x000fe20000800000 */
[----:B------:R-:W-:Y:S10]  /*b360*/  @P2 BRA `(.L_x_144) ;  /* 0xffffff9c00fc2947 */ /* 0x000ff4000383ffff */
[----:B------:R-:W-:-:S09]  /*b370*/  UISETP.NE.AND UP0, UPT, UR48, URZ, UPT ;  /* 0x000000ff3000728c */ /* 0x000fd2000bf05270 */
[----:B------:R-:W-:Y:S05]  /*b380*/  BRA.U !UP0, `(.L_x_145) ;  /* 0x0000000108487547 */ /* 0x000fea000b800000 */
[----:B------:R-:W2:Y:S02]  /*b390*/  LDCU.64 UR4, c[0x0][0x890] ;  /* 0x00011200ff0477ac */ /* 0x000ea40008000a00 */
[----:B--2---:R-:W-:-:S04]  /*b3a0*/  UISETP.NE.U32.AND UP0, UPT, UR4, URZ, UPT ;  /* 0x000000ff0400728c */ /* 0x004fc8000bf05070 */
[----:B------:R-:W-:-:S09]  /*b3b0*/  UISETP.NE.AND.EX UP0, UPT, UR5, URZ, UPT, UP0 ;  /* 0x000000ff0500728c */ /* 0x000fd2000bf05300 */
[----:B------:R-:W-:Y:S05]  /*b3c0*/  BRA.U UP0, `(.L_x_146) ;  /* 0x00000001000c7547 */ /* 0x000fea000b800000 */
[----:B------:R-:W-:-:S13]  /*b3d0*/  FSETP.NEU.AND P0, PT, R81, RZ, PT ;  /* 0x000000ff5100720b */ /* 0x000fda0003f0d000 */
[----:B------:R-:W-:Y:S05]  /*b3e0*/  @!P0 EXIT ;  /* 0x000000000000894d */ /* 0x000fea0003800000 */
[----:B------:R-:W-:Y:S05]  /*b3f0*/  BRA `(.L_x_145) ;  /* 0x00000000002c7947 */ /* 0x000fea0003800000 */
.L_x_146:
[----:B------:R-:W-:Y:S01]  /*b400*/  ISETP.NE.AND P0, PT, R176, RZ, PT ;  /* 0x000000ffb000720c */ /* 0x000fe20003f05270 */
[----:B------:R-:W-:-:S12]  /*b410*/  BSSY.RECONVERGENT B0, `(.L_x_145) ;  /* 0x0000009000007945 */ /* 0x000fd80003800200 */
[----:B------:R-:W-:Y:S05]  /*b420*/  @P0 BRA `(.L_x_147) ;  /* 0x0000000000140947 */ /* 0x000fea0003800000 */
[----:B------:R-:W2:Y:S02]  /*b430*/  LDCU.64 UR4, c[0x0][0x888] ;  /* 0x00011100ff0477ac */ /* 0x000ea40008000a00 */
[----:B--2---:R-:W-:-:S04]  /*b440*/  ISETP.NE.U32.AND P0, PT, RZ, UR4, PT ;  /* 0x00000004ff007c0c */ /* 0x004fc8000bf05070 */
[----:B------:R-:W-:-:S13]  /*b450*/  ISETP.NE.AND.EX P0, PT, RZ, UR5, PT, P0 ;  /* 0x00000005ff007c0c */ /* 0x000fda000bf05300 */
[----:B------:R-:W-:Y:S05]  /*b460*/  @!P0 EXIT ;  /* 0x000000000000894d */ /* 0x000fea0003800000 */
[----:B------:R-:W-:Y:S05]  /*b470*/  BRA `(.L_x_148) ;  /* 0x0000000000087947 */ /* 0x000fea0003800000 */
.L_x_147:
[----:B------:R-:W-:-:S13]  /*b480*/  FSETP.NEU.AND P0, PT, R81, RZ, PT ;  /* 0x000000ff5100720b */ /* 0x000fda0003f0d000 */
[----:B------:R-:W-:Y:S05]  /*b490*/  @!P0 EXIT ;  /* 0x000000000000894d */ /* 0x000fea0003800000 */
.L_x_148:
[----:B------:R-:W-:Y:S05]  /*b4a0*/  BSYNC.RECONVERGENT B0 ;  /* 0x0000000000007941 */ /* 0x000fea0003800200 */
.L_x_145:
[----:B------:R-:W-:Y:S01]  /*b4b0*/  ULEA UR4, UR49, UR46, 0x3 ;  /* 0x0000002e31047291 */ /* 0x000fe2000f8e18ff */
[----:B------:R-:W-:-:S04]  /*b4c0*/  DEPBAR.LE SB0, 0x0 ;  /* 0x000080000000791a */ /* 0x000fc80000000000 */
[----:B------:R-:W-:-:S04]  /*b4d0*/  UIADD3 UR4, UPT, UPT, UR4, 0x70, URZ ;  /* 0x0000007004047890 */ /* 0x000fc8000fffe0ff */
[----:B------:R-:W-:-:S09]  /*b4e0*/  UPRMT UR4, UR37, 0x654, UR4 ;  /* 0x0000065425047896 */ /* 0x000fd20008000004 */
[----:B------:R-:W-:Y:S01]  /*b4f0*/  SYNCS.ARRIVE.TRANS64.RED.A1T0 RZ, [UR4], RZ ;  /* 0x000000ffffff79a7 */ /* 0x000fe20008100404 */
[----:B------:R-:W-:Y:S05]  /*b500*/  EXIT ;  /* 0x000000000000794d */ /* 0x000fea0003800000 */
.L_x_24:
[----:B--2---:R2:W4:Y:S02]  /*b510*/  SYNCS.PHASECHK.TRANS64.TRYWAIT P0, [R3+URZ+0xf0], R2 ;  /* 0x0000f002030075a7 */ /* 0x00452400080011ff */
[----:B----4-:R-:W-:Y:S05]  /*b520*/  @!P0 NANOSLEEP.SYNCS 0x989680 ;  /* 0x009896800000895d */ /* 0x010fea0003900000 */
[----:B------:R-:W4:Y:S02]  /*b530*/  @!P0 SYNCS.PHASECHK.TRANS64 P0, [R3+URZ+0xf0], R2 ;  /* 0x0000f002030085a7 */ /* 0x000f2400080010ff */
[----:B----4-:R-:W-:Y:S05]  /*b540*/  @!P0 BRA `(.L_x_24) ;  /* 0xfffffffc00f08947 */ /* 0x010fea000383ffff */
[----:B------:R-:W-:Y:S05]  /*b550*/  BRA `(.L_x_149) ;  /* 0xffffff6000907947 */ /* 0x000fea000383ffff */
.L_x_27:
[----:B-1----:R-:W-:-:S07]  /*b560*/  MOV R2, UR33 ;  /* 0x0000002100027c02 */ /* 0x002fce0008000f00 */
.L_x_150:
[----:B-1----:R1:W2:Y:S02]  /*b570*/  SYNCS.PHASECHK.TRANS64.TRYWAIT P0, [R2+URZ+0x28], R5 ;  /* 0x00002805020075a7 */ /* 0x0022a400080011ff */
[----:B--2---:R-:W-:Y:S05]  /*b580*/  @!P0 NANOSLEEP.SYNCS 0x989680 ;  /* 0x009896800000895d */ /* 0x004fea0003900000 */
[----:B------:R-:W2:Y:S02]  /*b590*/  @!P0 SYNCS.PHASECHK.TRANS64 P0, [R2+URZ+0x28], R5 ;  /* 0x00002805020085a7 */ /* 0x000ea400080010ff */
[----:B--2---:R-:W-:Y:S05]  /*b5a0*/  @!P0 BRA `(.L_x_150) ;  /* 0xfffffffc00f08947 */ /* 0x004fea000383ffff */
[----:B------:R-:W-:Y:S05]  /*b5b0*/  BRA `(.L_x_26) ;  /* 0xffffff6000f47947 */ /* 0x000fea000383ffff */
.L_x_34:
[----:B-1----:R-:W-:-:S07]  /*b5c0*/  MOV R2, UR17 ;  /* 0x0000001100027c02 */ /* 0x002fce0008000f00 */
.L_x_151:
[----:B-1----:R1:W2:Y:S02]  /*b5d0*/  SYNCS.PHASECHK.TRANS64.TRYWAIT P0, [R2+URZ+0x28], R5 ;  /* 0x00002805020075a7 */ /* 0x0022a400080011ff */
[----:B--2---:R-:W-:Y:S05]  /*b5e0*/  @!P0 NANOSLEEP.SYNCS 0x989680 ;  /* 0x009896800000895d */ /* 0x004fea0003900000 */
[----:B------:R-:W2:Y:S02]  /*b5f0*/  @!P0 SYNCS.PHASECHK.TRANS64 P0, [R2+URZ+0x28], R5 ;  /* 0x00002805020085a7 */ /* 0x000ea400080010ff */
[----:B--2---:R-:W-:Y:S05]  /*b600*/  @!P0 BRA `(.L_x_151) ;  /* 0xfffffffc00f08947 */ /* 0x004fea000383ffff */
[----:B------:R-:W-:Y:S05]  /*b610*/  BRA `(.L_x_33) ;  /* 0xffffff6400b07947 */ /* 0x000fea000383ffff */
.L_x_39:
[----:B-1----:R1:W2:Y:S02]  /*b620*/  SYNCS.PHASECHK.TRANS64.TRYWAIT P0, [R2+URZ+0xa0], R3 ;  /* 0x0000a003020075a7 */ /* 0x0022a400080011ff */
[----:B--2---:R-:W-:Y:S05]  /*b630*/  @!P0 NANOSLEEP.SYNCS 0x989680 ;  /* 0x009896800000895d */ /* 0x004fea0003900000 */
[----:B------:R-:W2:Y:S02]  /*b640*/  @!P0 SYNCS.PHASECHK.TRANS64 P0, [R2+URZ+0xa0], R3 ;  /* 0x0000a003020085a7 */ /* 0x000ea400080010ff */
[----:B--2---:R-:W-:Y:S05]  /*b650*/  @!P0 BRA `(.L_x_39) ;  /* 0xfffffffc00f08947 */ /* 0x004fea000383ffff */
[----:B------:R-:W-:Y:S05]  /*b660*/  BRA `(.L_x_152) ;  /* 0xffffff6800507947 */ /* 0x000fea000383ffff */
.L_x_43:
[----:B---3--:R-:W-:-:S07]  /*b670*/  MOV R0, UR4 ;  /* 0x0000000400007c02 */ /* 0x008fce0008000f00 */
.L_x_153:
[----:B-1----:R1:W2:Y:S02]  /*b680*/  SYNCS.PHASECHK.TRANS64.TRYWAIT P0, [R0+URZ], R3 ;  /* 0x00000003000075a7 */ /* 0x0022a400080011ff */
[----:B--2---:R-:W-:Y:S05]  /*b690*/  @!P0 NANOSLEEP.SYNCS 0x989680 ;  /* 0x009896800000895d */ /* 0x004fea0003900000 */
[----:B------:R-:W2:Y:S02]  /*b6a0*/  @!P0 SYNCS.PHASECHK.TRANS64 P0, [R0+URZ], R3 ;  /* 0x00000003000085a7 */ /* 0x000ea400080010ff */
[----:B--2---:R-:W-:Y:S05]  /*b6b0*/  @!P0 BRA `(.L_x_153) ;  /* 0xfffffffc00f08947 */ /* 0x004fea000383ffff */
[----:B------:R-:W-:Y:S05]  /*b6c0*/  BRA `(.L_x_154) ;  /* 0xffffff6c00c07947 */ /* 0x000fea000383ffff */
.L_x_44:
[----:B---3--:R-:W-:-:S07]  /*b6d0*/  MOV R0, UR4 ;  /* 0x0000000400007c02 */ /* 0x008fce0008000f00 */
.L_x_155:
[----:B-1----:R1:W2:Y:S02]  /*b6e0*/  SYNCS.PHASECHK.TRANS64.TRYWAIT P0, [R0+URZ], R3 ;  /* 0x00000003000075a7 */ /* 0x0022a400080011ff */
[----:B--2---:R-:W-:Y:S05]  /*b6f0*/  @!P0 NANOSLEEP.SYNCS 0x989680 ;  /* 0x009896800000895d */ /* 0x004fea0003900000 */
[----:B------:R-:W2:Y:S02]  /*b700*/  @!P0 SYNCS.PHASECHK.TRANS64 P0, [R0+URZ], R3 ;  /* 0x00000003000085a7 */ /* 0x000ea400080010ff */
[----:B--2---:R-:W-:Y:S05]  /*b710*/  @!P0 BRA `(.L_x_155) ;  /* 0xfffffffc00f08947 */ /* 0x004fea000383ffff */
[----:B------:R-:W-:Y:S05]  /*b720*/  BRA `(.L_x_156) ;  /* 0xffffff6c00cc7947 */ /* 0x000fea000383ffff */
.L_x_45:
[----:B---3--:R-:W-:-:S07]  /*b730*/  MOV R0, UR4 ;  /* 0x0000000400007c02 */ /* 0x008fce0008000f00 */
.L_x_157:
[----:B-1----:R1:W2:Y:S02]  /*b740*/  SYNCS.PHASECHK.TRANS64.TRYWAIT P0, [R0+URZ], R3 ;  /* 0x00000003000075a7 */ /* 0x0022a400080011ff */
[----:B--2---:R-:W-:Y:S05]  /*b750*/  @!P0 NANOSLEEP.SYNCS 0x989680 ;  /* 0x009896800000895d */ /* 0x004fea0003900000 */
[----:B------:R-:W2:Y:S02]  /*b760*/  @!P0 SYNCS.PHASECHK.TRANS64 P0, [R0+URZ], R3 ;  /* 0x00000003000085a7 */ /* 0x000ea400080010ff */
[----:B--2---:R-:W-:Y:S05]  /*b770*/  @!P0 BRA `(.L_x_157) ;  /* 0xfffffffc00f08947 */ /* 0x004fea000383ffff */
[----:B------:R-:W-:Y:S05]  /*b780*/  BRA `(.L_x_158) ;  /* 0xffffff6c00d87947 */ /* 0x000fea000383ffff */
.L_x_46:
[----:B---3--:R-:W-:-:S07]  /*b790*/  MOV R0, UR4 ;  /* 0x0000000400007c02 */ /* 0x008fce0008000f00 */
.L_x_159:
[----:B-1----:R1:W2:Y:S02]  /*b7a0*/  SYNCS.PHASECHK.TRANS64.TRYWAIT P0, [R0+URZ], R3 ;  /* 0x00000003000075a7 */ /* 0x0022a400080011ff */
[----:B--2---:R-:W-:Y:S05]  /*b7b0*/  @!P0 NANOSLEEP.SYNCS 0x989680 ;  /* 0x009896800000895d */ /* 0x004fea0003900000 */
[----:B------:R-:W2:Y:S02]  /*b7c0*/  @!P0 SYNCS.PHASECHK.TRANS64 P0, [R0+URZ], R3 ;  /* 0x00000003000085a7 */ /* 0x000ea400080010ff */
[----:B--2---:R-:W-:Y:S05]  /*b7d0*/  @!P0 BRA `(.L_x_159) ;  /* 0xfffffffc00f08947 */ /* 0x004fea000383ffff */
[----:B------:R-:W-:Y:S05]  /*b7e0*/  BRA `(.L_x_160) ;  /* 0xffffff6c00e47947 */ /* 0x000fea000383ffff */
.L_x_49:
[----:B-1----:R1:W2:Y:S02]  /*b7f0*/  SYNCS.PHASECHK.TRANS64.TRYWAIT P0, [R0+URZ+0xe0], R5 ;  /* 0x0000e005000075a7 */ /* 0x0022a400080011ff */
[----:B--2---:R-:W-:Y:S05]  /*b800*/  @!P0 NANOSLEEP.SYNCS 0x989680 ;  /* 0x009896800000895d */ /* 0x004fea0003900000 */
[----:B------:R-:W2:Y:S02]  /*b810*/  @!P0 SYNCS.PHASECHK.TRANS64 P0, [R0+URZ+0xe0], R5 ;  /* 0x0000e005000085a7 */ /* 0x000ea400080010ff */
[----:B--2---:R-:W-:Y:S05]  /*b820*/  @!P0 BRA `(.L_x_49) ;  /* 0xfffffffc00f08947 */ /* 0x004fea000383ffff */
[----:B------:R-:W-:Y:S05]  /*b830*/  BRA `(.L_x_161) ;  /* 0xffffff7000447947 */ /* 0x000fea000383ffff */
.L_x_50:
[----:B------:R-:W-:-:S07]  /*b840*/  MOV R0, UR5 ;  /* 0x0000000500007c02 */ /* 0x000fce0008000f00 */
.L_x_162:
[----:B-1----:R1:W2:Y:S02]  /*b850*/  SYNCS.PHASECHK.TRANS64.TRYWAIT P0, [R0+URZ+0xb0], R7 ;  /* 0x0000b007000075a7 */ /* 0x0022a400080011ff */
[----:B--2---:R-:W-:Y:S05]  /*b860*/  @!P0 NANOSLEEP.SYNCS 0x989680 ;  /* 0x009896800000895d */ /* 0x004fea0003900000 */
[----:B------:R-:W2:Y:S02]  /*b870*/  @!P0 SYNCS.PHASECHK.TRANS64 P0, [R0+URZ+0xb0], R7 ;  /* 0x0000b007000085a7 */ /* 0x000ea400080010ff */
[----:B--2---:R-:W-:Y:S05]  /*b880*/  @!P0 BRA `(.L_x_162) ;  /* 0xfffffffc00f08947 */ /* 0x004fea000383ffff */
[----:B------:R-:W-:Y:S05]  /*b890*/  BRA `(.L_x_163) ;  /* 0xffffff7000547947 */ /* 0x000fea000383ffff */
.L_x_51:
[----:B-1----:R1:W2:Y:S02]  /*b8a0*/  SYNCS.PHASECHK.TRANS64.TRYWAIT P1, [R0+URZ+0xa0], R5 ;  /* 0x0000a005000075a7 */ /* 0x0022a400080211ff */
[----:B--2---:R-:W-:Y:S05]  /*b8b0*/  @!P1 NANOSLEEP.SYNCS 0x989680 ;  /* 0x009896800000995d */ /* 0x004fea0003900000 */
[----:B------:R-:W2:Y:S02]  /*b8c0*/  @!P1 SYNCS.PHASECHK.TRANS64 P1, [R0+URZ+0xa0], R5 ;  /* 0x0000a005000095a7 */ /* 0x000ea400080210ff */
[----:B--2---:R-:W-:Y:S05]  /*b8d0*/  @!P1 BRA `(.L_x_51) ;  /* 0xfffffffc00f09947 */ /* 0x004fea000383ffff */
[----:B------:R-:W-:Y:S05]  /*b8e0*/  BRA `(.L_x_164) ;  /* 0xffffff7000847947 */ /* 0x000fea000383ffff */
.L_x_54:
[----:B------:R-:W-:-:S07]  /*b8f0*/  MOV R0, UR5 ;  /* 0x0000000500007c02 */ /* 0x000fce0008000f00 */
.L_x_165:
[----:B-1----:R1:W2:Y:S02]  /*b900*/  SYNCS.PHASECHK.TRANS64.TRYWAIT P0, [R0+URZ+0xb0], R3 ;  /* 0x0000b003000075a7 */ /* 0x0022a400080011ff */
[----:B--2---:R-:W-:Y:S05]  /*b910*/  @!P0 NANOSLEEP.SYNCS 0x989680 ;  /* 0x009896800000895d */ /* 0x004fea0003900000 */
[----:B------:R-:W2:Y:S02]  /*b920*/  @!P0 SYNCS.PHASECHK.TRANS64 P0, [R0+URZ+0xb0], R3 ;  /* 0x0000b003000085a7 */ /* 0x000ea400080010ff */
[----:B--2---:R-:W-:Y:S05]  /*b930*/  @!P0 BRA `(.L_x_165) ;  /* 0xfffffffc00f08947 */ /* 0x004fea000383ffff */
[----:B------:R-:W-:Y:S05]  /*b940*/  BRA `(.L_x_53) ;  /* 0xffffff7000d87947 */ /* 0x000fea000383ffff */
.L_x_63:
[----:B-1----:R-:W-:-:S04]  /*b950*/  MOV R4, UR6 ;  /* 0x0000000600047c02 */ /* 0x002fc80008000f00 */
[----:B------:R1:W2:Y:S03]  /*b960*/  SYNCS.PHASECHK.TRANS64.TRYWAIT P0, [R4+URZ+0x8], R5 ;  /* 0x00000805040075a7 */ /* 0x0002a600080011ff */
[----:B--2---:R-:W-:Y:S05]  /*b970*/  @!P0 NANOSLEEP.SYNCS 0x989680 ;  /* 0x009896800000895d */ /* 0x004fea0003900000 */
[----:B------:R-:W2:Y:S02]  /*b980*/  @!P0 SYNCS.PHASECHK.TRANS64 P0, [R4+URZ+0x8], R5 ;  /* 0x00000805040085a7 */ /* 0x000ea400080010ff */
[----:B--2---:R-:W-:Y:S05]  /*b990*/  @!P0 BRA `(.L_x_63) ;  /* 0xfffffffc00ec8947 */ /* 0x004fea000383ffff */
[----:B------:R-:W-:Y:S05]  /*b9a0*/  BRA `(.L_x_62) ;  /* 0xffffff74008c7947 */ /* 0x000fea000383ffff */
.L_x_65:
[----:B------:R-:W-:Y:S01]  /*b9b0*/  BSSY B0, `(.L_x_166) ;  /* 0x0000006000007945 */ /* 0x000fe20003800000 */
[----:B------:R-:W-:-:S07]  /*b9c0*/  MOV R15, 0xffffffff ;  /* 0xffffffff000f7802 */ /* 0x000fce0000000f00 */
[----:B-1---5:R-:W-:Y:S05]  /*b9d0*/  WARPSYNC.COLLECTIVE R15, `(.L_x_167) ;  /* 0x000000000f0c7348 */ /* 0x022fea0003c00000 */
[----:B------:R-:W-:Y:S02]  /*b9e0*/  ELECT P6, UR79, PT ;  /* 0x00000000004f782f */ /* 0x000fe400038c0000 */
[----:B------:R-:W-:Y:S01]  /*b9f0*/  MOV R14, UR79 ;  /* 0x0000004f000e7c02 */ /* 0x000fe20008000f00 */
[----:B-1---5:R-:W-:Y:S10]  /*ba00*/  ENDCOLLECTIVE ;  /* 0x000000000000791b */ /* 0x022ff40003800000 */
.L_x_167:
[----:B------:R-:W-:Y:S05]  /*ba10*/  BSYNC B0 ;  /* 0x0000000000007941 */ /* 0x000fea0003800000 */
.L_x_166:
[----:B------:R-:W-:Y:S05]  /*ba20*/  BRA `(.L_x_168) ;  /* 0xffffff7400bc7947 */ /* 0x000fea000383ffff */
.L_x_67:
[----:B-1----:R-:W-:-:S04]  /*ba30*/  MOV R2, UR6 ;  /* 0x0000000600027c02 */ /* 0x002fc80008000f00 */
[----:B------:R1:W2:Y:S03]  /*ba40*/  SYNCS.PHASECHK.TRANS64.TRYWAIT P0, [R2+URZ+0x8], R3 ;  /* 0x00000803020075a7 */ /* 0x0002a600080011ff */
[----:B--2---:R-:W-:Y:S05]  /*ba50*/  @!P0 NANOSLEEP.SYNCS 0x989680 ;  /* 0x009896800000895d */ /* 0x004fea0003900000 */
[----:B------:R-:W2:Y:S02]  /*ba60*/  @!P0 SYNCS.PHASECHK.TRANS64 P0, [R2+URZ+0x8], R3 ;  /* 0x00000803020085a7 */ /* 0x000ea400080010ff */
[----:B--2---:R-:W-:Y:S05]  /*ba70*/  @!P0 BRA `(.L_x_67) ;  /* 0xfffffffc00ec8947 */ /* 0x004fea000383ffff */
[----:B------:R-:W-:Y:S05]  /*ba80*/  BRA `(.L_x_66) ;  /* 0xffffff7400c07947 */ /* 0x000fea000383ffff */
.L_x_68:
[----:B-1----:R1:W2:Y:S02]  /*ba90*/  SYNCS.PHASECHK.TRANS64.TRYWAIT P0, [R0+URZ+0xa0], R5 ;  /* 0x0000a005000075a7 */ /* 0x0022a400080011ff */
[----:B--2---:R-:W-:Y:S05]  /*baa0*/  @!P0 NANOSLEEP.SYNCS 0x989680 ;  /* 0x009896800000895d */ /* 0x004fea0003900000 */
[----:B------:R-:W2:Y:S02]  /*bab0*/  @!P0 SYNCS.PHASECHK.TRANS64 P0, [R0+URZ+0xa0], R5 ;  /* 0x0000a005000085a7 */ /* 0x000ea400080010ff */
[----:B--2---:R-:W-:Y:S05]  /*bac0*/  @!P0 BRA `(.L_x_68) ;  /* 0xfffffffc00f08947 */ /* 0x004fea000383ffff */
[----:B------:R-:W-:Y:S05]  /*bad0*/  BRA `(.L_x_169) ;  /* 0xffffff7800ac7947 */ /* 0x000fea000383ffff */
.L_x_70:
[----:B------:R-:W-:-:S07]  /*bae0*/  MOV R0, UR9 ;  /* 0x0000000900007c02 */ /* 0x000fce0008000f00 */
.L_x_170:
[----:B-1----:R1:W2:Y:S02]  /*baf0*/  SYNCS.PHASECHK.TRANS64.TRYWAIT P0, [R0+URZ+0xd0], R5 ;  /* 0x0000d005000075a7 */ /* 0x0022a400080011ff */
[----:B--2---:R-:W-:Y:S05]  /*bb00*/  @!P0 NANOSLEEP.SYNCS 0x989680 ;  /* 0x009896800000895d */ /* 0x004fea0003900000 */
[----:B------:R-:W2:Y:S02]  /*bb10*/  @!P0 SYNCS.PHASECHK.TRANS64 P0, [R0+URZ+0xd0], R5 ;  /* 0x0000d005000085a7 */ /* 0x000ea400080010ff */
[----:B--2---:R-:W-:Y:S05]  /*bb20*/  @!P0 BRA `(.L_x_170) ;  /* 0xfffffffc00f08947 */ /* 0x004fea000383ffff */
[----:B------:R-:W-:Y:S05]  /*bb30*/  BRA `(.L_x_171) ;  /* 0xffffff7800f87947 */ /* 0x000fea000383ffff */
.L_x_73:
[----:B------:R-:W-:Y:S07]  /*bb40*/  MOV R0, UR8 ;  /* 0x0000000800007c02 */ /* 0x000fee0008000f00 */
.L_x_172:
[----:B-1----:R1:W2:Y:S02]  /*bb50*/  SYNCS.PHASECHK.TRANS64.TRYWAIT P0, [R0+URZ], R5 ;  /* 0x00000005000075a7 */ /* 0x0022a400080011ff */
[----:B--2---:R-:W-:Y:S05]  /*bb60*/  @!P0 NANOSLEEP.SYNCS 0x989680 ;  /* 0x009896800000895d */ /* 0x004fea0003900000 */
[----:B------:R-:W2:Y:S02]  /*bb70*/  @!P0 SYNCS.PHASECHK.TRANS64 P0, [R0+URZ], R5 ;  /* 0x00000005000085a7 */ /* 0x000ea400080010ff */
[----:B--2---:R-:W-:Y:S05]  /*bb80*/  @!P0 BRA `(.L_x_172) ;  /* 0xfffffffc00f08947 */ /* 0x004fea000383ffff */
[----:B------:R-:W-:Y:S05]  /*bb90*/  BRA `(.L_x_72) ;  /* 0xffffff7c000c7947 */ /* 0x000fea000383ffff */
.L_x_77:
[----:B-1----:R-:W-:-:S07]  /*bba0*/  MOV R0, UR5 ;  /* 0x0000000500007c02 */ /* 0x002fce0008000f00 */
.L_x_173:
[----:B-1----:R1:W2:Y:S02]  /*bbb0*/  SYNCS.PHASECHK.TRANS64.TRYWAIT P0, [R0+URZ], R3 ;  /* 0x00000003000075a7 */ /* 0x0022a400080011ff */
[----:B--2---:R-:W-:Y:S05]  /*bbc0*/  @!P0 NANOSLEEP.SYNCS 0x989680 ;  /* 0x009896800000895d */ /* 0x004fea0003900000 */
[----:B------:R-:W2:Y:S02]  /*bbd0*/  @!P0 SYNCS.PHASECHK.TRANS64 P0, [R0+URZ], R3 ;  /* 0x00000003000085a7 */ /* 0x000ea400080010ff */
[----:B--2---:R-:W-:Y:S05]  /*bbe0*/  @!P0 BRA `(.L_x_173) ;  /* 0xfffffffc00f08947 */ /* 0x004fea000383ffff */
[----:B------:R-:W-:Y:S05]  /*bbf0*/  BRA `(.L_x_174) ;  /* 0xffffff8000007947 */ /* 0x000fea000383ffff */
.L_x_80:
[----:B------:R-:W-:-:S07]  /*bc00*/  MOV R0, UR7 ;  /* 0x0000000700007c02 */ /* 0x000fce0008000f00 */
.L_x_175:
[----:B-1----:R1:W2:Y:S02]  /*bc10*/  SYNCS.PHASECHK.TRANS64.TRYWAIT P1, [R0+URZ+0x100], R3 ;  /* 0x00010003000075a7 */ /* 0x0022a400080211ff */
[----:B--2---:R-:W-:Y:S05]  /*bc20*/  @!P1 NANOSLEEP.SYNCS 0x989680 ;  /* 0x009896800000995d */ /* 0x004fea0003900000 */
[----:B------:R-:W2:Y:S02]  /*bc30*/  @!P1 SYNCS.PHASECHK.TRANS64 P1, [R0+URZ+0x100], R3 ;  /* 0x00010003000095a7 */ /* 0x000ea400080210ff */
[----:B--2---:R-:W-:Y:S05]  /*bc40*/  @!P1 BRA `(.L_x_175) ;  /* 0xfffffffc00f09947 */ /* 0x004fea000383ffff */
[----:B------:R-:W-:Y:S05]  /*bc50*/  BRA `(.L_x_176) ;  /* 0xffffff80004c7947 */ /* 0x000fea000383ffff */
.L_x_85:
[----:B--2---:R2:W4:Y:S02]  /*bc60*/  SYNCS.PHASECHK.TRANS64.TRYWAIT P0, [R0+URZ+0xa0], R3 ;  /* 0x0000a003000075a7 */ /* 0x00452400080011ff */
[----:B----4-:R-:W-:Y:S05]  /*bc70*/  @!P0 NANOSLEEP.SYNCS 0x989680 ;  /* 0x009896800000895d */ /* 0x010fea0003900000 */
[----:B------:R-:W4:Y:S02]  /*bc80*/  @!P0 SYNCS.PHASECHK.TRANS64 P0, [R0+URZ+0xa0], R3 ;  /* 0x0000a003000085a7 */ /* 0x000f2400080010ff */
[----:B----4-:R-:W-:Y:S05]  /*bc90*/  @!P0 BRA `(.L_x_85) ;  /* 0xfffffffc00f08947 */ /* 0x010fea000383ffff */
[----:B------:R-:W-:Y:S05]  /*bca0*/  BRA `(.L_x_177) ;  /* 0xffffff8400607947 */ /* 0x000fea000383ffff */
.L_x_88:
[----:B------:R-:W-:Y:S07]  /*bcb0*/  MOV R0, UR7 ;  /* 0x0000000700007c02 */ /* 0x000fee0008000f00 */
.L_x_178:
[----:B--2---:R2:W4:Y:S02]  /*bcc0*/  SYNCS.PHASECHK.TRANS64.TRYWAIT P0, [R0+URZ+0x98], R3 ;  /* 0x00009803000075a7 */ /* 0x00452400080011ff */
[----:B----4-:R-:W-:Y:S05]  /*bcd0*/  @!P0 NANOSLEEP.SYNCS 0x989680 ;  /* 0x009896800000895d */ /* 0x010fea0003900000 */
[----:B------:R-:W4:Y:S02]  /*bce0*/  @!P0 SYNCS.PHASECHK.TRANS64 P0, [R0+URZ+0x98], R3 ;  /* 0x00009803000085a7 */ /* 0x000f2400080010ff */
[----:B----4-:R-:W-:Y:S05]  /*bcf0*/  @!P0 BRA `(.L_x_178) ;  /* 0xfffffffc00f08947 */ /* 0x010fea000383ffff */
[----:B------:R-:W-:Y:S05]  /*bd00*/  BRA `(.L_x_87) ;  /* 0xffffff8800407947 */ /* 0x000fea000383ffff */
.L_x_91:
[----:B------:R-:W-:Y:S07]  /*bd10*/  MOV R3, UR7 ;  /* 0x0000000700037c02 */ /* 0x000fee0008000f00 */
.L_x_179:
[----:B-1----:R1:W2:Y:S02]  /*bd20*/  SYNCS.PHASECHK.TRANS64.TRYWAIT P0, [R3+URZ+0x70], R12 ;  /* 0x0000700c030075a7 */ /* 0x0022a400080011ff */
[----:B--2---:R-:W-:Y:S05]  /*bd30*/  @!P0 NANOSLEEP.SYNCS 0x989680 ;  /* 0x009896800000895d */ /* 0x004fea0003900000 */
[----:B------:R-:W2:Y:S02]  /*bd40*/  @!P0 SYNCS.PHASECHK.TRANS64 P0, [R3+URZ+0x70], R12 ;  /* 0x0000700c030085a7 */ /* 0x000ea400080010ff */
[----:B--2---:R-:W-:Y:S05]  /*bd50*/  @!P0 BRA `(.L_x_179) ;  /* 0xfffffffc00f08947 */ /* 0x004fea000383ffff */
[----:B------:R-:W-:Y:S05]  /*bd60*/  BRA `(.L_x_180) ;  /* 0xffffff8800b87947 */ /* 0x000fea000383ffff */
.L_x_92:
[----:B-1----:R-:W-:Y:S07]  /*bd70*/  MOV R3, UR7 ;  /* 0x0000000700037c02 */ /* 0x002fee0008000f00 */
.L_x_181:
[----:B-1----:R1:W2:Y:S02]  /*bd80*/  SYNCS.PHASECHK.TRANS64.TRYWAIT P0, [R3+URZ+0x78], R12 ;  /* 0x0000780c030075a7 */ /* 0x0022a400080011ff */
[----:B--2---:R-:W-:Y:S05]  /*bd90*/  @!P0 NANOSLEEP.SYNCS 0x989680 ;  /* 0x009896800000895d */ /* 0x004fea0003900000 */
[----:B------:R-:W2:Y:S02]  /*bda0*/  @!P0 SYNCS.PHASECHK.TRANS64 P0, [R3+URZ+0x78], R12 ;  /* 0x0000780c030085a7 */ /* 0x000ea400080010ff */
[----:B--2---:R-:W-:Y:S05]  /*bdb0*/  @!P0 BRA `(.L_x_181) ;  /* 0xfffffffc00f08947 */ /* 0x004fea000383ffff */
[----:B------:R-:W-:Y:S05]  /*bdc0*/  BRA `(.L_x_182) ;  /* 0xffffff8800f47947 */ /* 0x000fea000383ffff */
.L_x_93:
[----:B-1----:R-:W-:Y:S07]  /*bdd0*/  MOV R3, UR7 ;  /* 0x0000000700037c02 */ /* 0x002fee0008000f00 */
.L_x_183:
[----:B-1----:R1:W2:Y:S02]  /*bde0*/  SYNCS.PHASECHK.TRANS64.TRYWAIT P0, [R3+URZ+0x80], R12 ;  /* 0x0000800c030075a7 */ /* 0x0022a400080011ff */
[----:B--2---:R-:W-:Y:S05]  /*bdf0*/  @!P0 NANOSLEEP.SYNCS 0x989680 ;  /* 0x009896800000895d */ /* 0x004fea0003900000 */
[----:B------:R-:W2:Y:S02]  /*be00*/  @!P0 SYNCS.PHASECHK.TRANS64 P0, [R3+URZ+0x80], R12 ;  /* 0x0000800c030085a7 */ /* 0x000ea400080010ff */
[----:B--2---:R-:W-:Y:S05]  /*be10*/  @!P0 BRA `(.L_x_183) ;  /* 0xfffffffc00f08947 */ /* 0x004fea000383ffff */
[----:B------:R-:W-:Y:S05]  /*be20*/  BRA `(.L_x_184) ;  /* 0xffffff8c003c7947 */ /* 0x000fea000383ffff */
.L_x_94:
[----:B------:R-:W-:Y:S07]  /*be30*/  MOV R3, UR7 ;  /* 0x0000000700037c02 */ /* 0x000fee0008000f00 */
.L_x_185:
[----:B-1----:R1:W2:Y:S02]  /*be40*/  SYNCS.PHASECHK.TRANS64.TRYWAIT P0, [R3+URZ+0x88], R12 ;  /* 0x0000880c030075a7 */ /* 0x0022a400080011ff */
[----:B--2---:R-:W-:Y:S05]  /*be50*/  @!P0 NANOSLEEP.SYNCS 0x989680 ;  /* 0x009896800000895d */ /* 0x004fea0003900000 */
[----:B------:R-:W2:Y:S02]  /*be60*/  @!P0 SYNCS.PHASECHK.TRANS64 P0, [R3+URZ+0x88], R12 ;  /* 0x0000880c030085a7 */ /* 0x000ea400080010ff */
[----:B--2---:R-:W-:Y:S05]  /*be70*/  @!P0 BRA `(.L_x_185) ;  /* 0xfffffffc00f08947 */ /* 0x004fea000383ffff */
[----:B------:R-:W-:Y:S05]  /*be80*/  BRA `(.L_x_186) ;  /* 0xffffff8c00c47947 */ /* 0x000fea000383ffff */
.L_x_96:
[----:B------:R-:W-:-:S07]  /*be90*/  MOV R0, UR7 ;  /* 0x0000000700007c02 */ /* 0x000fce0008000f00 */
.L_x_187:
[----:B-1----:R1:W4:Y:S02]  /*bea0*/  SYNCS.PHASECHK.TRANS64.TRYWAIT P0, [R0+URZ+0x70], R3 ;  /* 0x00007003000075a7 */ /* 0x00232400080011ff */
[----:B----4-:R-:W-:Y:S05]  /*beb0*/  @!P0 NANOSLEEP.SYNCS 0x989680 ;  /* 0x009896800000895d */ /* 0x010fea0003900000 */
[----:B------:R-:W4:Y:S02]  /*bec0*/  @!P0 SYNCS.PHASECHK.TRANS64 P0, [R0+URZ+0x70], R3 ;  /* 0x00007003000085a7 */ /* 0x000f2400080010ff */
[----:B----4-:R-:W-:Y:S05]  /*bed0*/  @!P0 BRA `(.L_x_187) ;  /* 0xfffffffc00f08947 */ /* 0x010fea000383ffff */
[----:B------:R-:W-:Y:S05]  /*bee0*/  BRA `(.L_x_188) ;  /* 0xffffff9000347947 */ /* 0x000fea000383ffff */
.L_x_97:
[----:B-1----:R-:W-:-:S07]  /*bef0*/  MOV R0, UR7 ;  /* 0x0000000700007c02 */ /* 0x002fce0008000f00 */
.L_x_189:
[----:B-1----:R1:W4:Y:S02]  /*bf00*/  SYNCS.PHASECHK.TRANS64.TRYWAIT P0, [R0+URZ+0x78], R3 ;  /* 0x00007803000075a7 */ /* 0x00232400080011ff */
[----:B----4-:R-:W-:Y:S05]  /*bf10*/  @!P0 NANOSLEEP.SYNCS 0x989680 ;  /* 0x009896800000895d */ /* 0x010fea0003900000 */
[----:B------:R-:W4:Y:S02]  /*bf20*/  @!P0 SYNCS.PHASECHK.TRANS64 P0, [R0+URZ+0x78], R3 ;  /* 0x00007803000085a7 */ /* 0x000f2400080010ff */
[----:B----4-:R-:W-:Y:S05]  /*bf30*/  @!P0 BRA `(.L_x_189) ;  /* 0xfffffffc00f08947 */ /* 0x010fea000383ffff */
[----:B------:R-:W-:Y:S05]  /*bf40*/  BRA `(.L_x_190) ;  /* 0xffffff9000247947 */ /* 0x000fea000383ffff */
.L_x_98:
[----:B-1----:R-:W-:-:S07]  /*bf50*/  MOV R0, UR7 ;  /* 0x0000000700007c02 */ /* 0x002fce0008000f00 */
.L_x_191:
[----:B-1----:R1:W4:Y:S02]  /*bf60*/  SYNCS.PHASECHK.TRANS64.TRYWAIT P0, [R0+URZ+0x80], R3 ;  /* 0x00008003000075a7 */ /* 0x00232400080011ff */
[----:B----4-:R-:W-:Y:S05]  /*bf70*/  @!P0 NANOSLEEP.SYNCS 0x989680 ;  /* 0x009896800000895d */ /* 0x010fea0003900000 */
[----:B------:R-:W4:Y:S02]  /*bf80*/  @!P0 SYNCS.PHASECHK.TRANS64 P0, [R0+URZ+0x80], R3 ;  /* 0x00008003000085a7 */ /* 0x000f2400080010ff */
[----:B----4-:R-:W-:Y:S05]  /*bf90*/  @!P0 BRA `(.L_x_191) ;  /* 0xfffffffc00f08947 */ /* 0x010fea000383ffff */
[----:B------:R-:W-:Y:S05]  /*bfa0*/  BRA `(.L_x_192) ;  /* 0xffffff9000147947 */ /* 0x000fea000383ffff */
.L_x_100:
[----:B--2---:R2:W3:Y:S02]  /*bfb0*/  SYNCS.PHASECHK.TRANS64.TRYWAIT P0, [R0+URZ+0xa0], R3 ;  /* 0x0000a003000075a7 */ /* 0x0044e400080011ff */
[----:B---3--:R-:W-:Y:S05]  /*bfc0*/  @!P0 NANOSLEEP.SYNCS 0x989680 ;  /* 0x009896800000895d */ /* 0x008fea0003900000 */
[----:B------:R-:W3:Y:S02]  /*bfd0*/  @!P0 SYNCS.PHASECHK.TRANS64 P0, [R0+URZ+0xa0], R3 ;  /* 0x0000a003000085a7 */ /* 0x000ee400080010ff */
[----:B---3--:R-:W-:Y:S05]  /*bfe0*/  @!P0 BRA `(.L_x_100) ;  /* 0xfffffffc00f08947 */ /* 0x008fea000383ffff */
[----:B------:R-:W-:Y:S05]  /*bff0*/  BRA `(.L_x_193) ;  /* 0xffffff9000ec7947 */ /* 0x000fea000383ffff */
.L_x_112:
[----:B-1----:R-:W-:Y:S04]  /*c000*/  MOV R3, UR46 ;  /* 0x0000002e00037c02 */ /* 0x002fe80008000f00 */
[----:B------:R1:W2:Y:S03]  /*c010*/  SYNCS.PHASECHK.TRANS64.TRYWAIT P1, [R3+URZ+0x50], R4 ;  /* 0x00005004030075a7 */ /* 0x0002a600080211ff */
[----:B--2---:R-:W-:Y:S05]  /*c020*/  @!P1 NANOSLEEP.SYNCS 0x989680 ;  /* 0x009896800000995d */ /* 0x004fea0003900000 */
[----:B------:R-:W2:Y:S02]  /*c030*/  @!P1 SYNCS.PHASECHK.TRANS64 P1, [R3+URZ+0x50], R4 ;  /* 0x00005004030095a7 */ /* 0x000ea400080210ff */
[----:B--2---:R-:W-:Y:S05]  /*c040*/  @!P1 BRA `(.L_x_112) ;  /* 0xfffffffc00ec9947 */ /* 0x004fea000383ffff */
[----:B------:R-:W-:Y:S05]  /*c050*/  BRA `(.L_x_111) ;  /* 0xffffffa000547947 */ /* 0x000fea000383ffff */
.L_x_114:
[----:B-1----:R1:W4:Y:S02]  /*c060*/  SYNCS.PHASECHK.TRANS64.TRYWAIT P0, [R183+URZ+0xc0], R0 ;  /* 0x0000c000b70075a7 */ /* 0x00232400080011ff */
[----:B----4-:R-:W-:Y:S05]  /*c070*/  @!P0 NANOSLEEP.SYNCS 0x989680 ;  /* 0x009896800000895d */ /* 0x010fea0003900000 */
[----:B------:R-:W4:Y:S02]  /*c080*/  @!P0 SYNCS.PHASECHK.TRANS64 P0, [R183+URZ+0xc0], R0 ;  /* 0x0000c000b70085a7 */ /* 0x000f2400080010ff */
[----:B----4-:R-:W-:Y:S05]  /*c090*/  @!P0 BRA `(.L_x_114) ;  /* 0xfffffffc00f08947 */ /* 0x010fea000383ffff */
[----:B------:R-:W-:Y:S05]  /*c0a0*/  BRA `(.L_x_113) ;  /* 0xffffffa000b47947 */ /* 0x000fea000383ffff */
.L_x_123:
[----:B--2---:R2:W3:Y:S02]  /*c0b0*/  SYNCS.PHASECHK.TRANS64.TRYWAIT P0, [R3+URZ+0x50], R0 ;  /* 0x00005000030075a7 */ /* 0x0044e400080011ff */
[----:B---3--:R-:W-:Y:S05]  /*c0c0*/  @!P0 NANOSLEEP.SYNCS 0x989680 ;  /* 0x009896800000895d */ /* 0x008fea0003900000 */
[----:B------:R-:W3:Y:S02]  /*c0d0*/  @!P0 SYNCS.PHASECHK.TRANS64 P0, [R3+URZ+0x50], R0 ;  /* 0x00005000030085a7 */ /* 0x000ee400080010ff */
[----:B---3--:R-:W-:Y:S05]  /*c0e0*/  @!P0 BRA `(.L_x_123) ;  /* 0xfffffffc00f08947 */ /* 0x008fea000383ffff */
[----:B------:R-:W-:Y:S05]  /*c0f0*/  BRA `(.L_x_122) ;  /* 0xffffffb4007c7947 */ /* 0x000fea000383ffff */
.L_x_131:
[----:B--2---:R2:W3:Y:S02]  /*c100*/  SYNCS.PHASECHK.TRANS64.TRYWAIT P0, [R0+URZ+0x50], R7 ;  /* 0x00005007000075a7 */ /* 0x0044e400080011ff */
[----:B---3--:R-:W-:Y:S05]  /*c110*/  @!P0 NANOSLEEP.SYNCS 0x989680 ;  /* 0x009896800000895d */ /* 0x008fea0003900000 */
[----:B------:R-:W3:Y:S02]  /*c120*/  @!P0 SYNCS.PHASECHK.TRANS64 P0, [R0+URZ+0x50], R7 ;  /* 0x00005007000085a7 */ /* 0x000ee400080010ff */
[----:B---3--:R-:W-:Y:S05]  /*c130*/  @!P0 BRA `(.L_x_131) ;  /* 0xfffffffc00f08947 */ /* 0x008fea000383ffff */
[----:B------:R-:W-:Y:S05]  /*c140*/  BRA `(.L_x_130) ;  /* 0xffffffc800707947 */ /* 0x000fea000383ffff */
.L_x_139:
[----:B-1----:R1:W2:Y:S02]  /*c150*/  SYNCS.PHASECHK.TRANS64.TRYWAIT P0, [R3+URZ+0x50], R0 ;  /* 0x00005000030075a7 */ /* 0x0022a400080011ff */
[----:B--2---:R-:W-:Y:S05]  /*c160*/  @!P0 NANOSLEEP.SYNCS 0x989680 ;  /* 0x009896800000895d */ /* 0x004fea0003900000 */
[----:B------:R-:W2:Y:S02]  /*c170*/  @!P0 SYNCS.PHASECHK.TRANS64 P0, [R3+URZ+0x50], R0 ;  /* 0x00005000030085a7 */ /* 0x000ea400080010ff */
[----:B--2---:R-:W-:Y:S05]  /*c180*/  @!P0 BRA `(.L_x_139) ;  /* 0xfffffffc00f08947 */ /* 0x004fea000383ffff */
[----:B------:R-:W-:Y:S05]  /*c190*/  BRA `(.L_x_138) ;  /* 0xffffffdc00647947 */ /* 0x000fea000383ffff */
        .weak           $__internal_0_$__cuda_sm10x_tcgen05_guardrail_trap_col_being_dealloced_not_returned_by_alloc
        .type           $__internal_0_$__cuda_sm10x_tcgen05_guardrail_trap_col_being_dealloced_not_returned_by_alloc,@function
        .size           $__internal_0_$__cuda_sm10x_tcgen05_guardrail_trap_col_being_dealloced_not_returned_by_alloc,($__internal_1_$__cuda_sm10x_tcgen05_guardrail_trap_phase_invalid_during_alloc - $__internal_0_$__cuda_sm10x_tcgen05_guardrail_trap_col_being_dealloced_not_returned_by_alloc)
$__internal_0_$__cuda_sm10x_tcgen05_guardrail_trap_col_being_dealloced_not_returned_by_alloc:
[----:B------:R-:W-:Y:S05]  /*c1a0*/  BPT.TRAP 0x1 ;  /* 0x000000040000795c */ /* 0x000fea0000300000 */
[----:B------:R-:W-:-:S04]  /*c1b0*/  HFMA2 R3, -RZ, RZ, 0, 0 ;  /* 0x00000000ff037431 */ /* 0x000fc800000001ff */
[----:B------:R-:W-:Y:S05]  /*c1c0*/  RET.REL.NODEC R2 `(_ZN7cutlass13device_kernelINS_4gemm6kernel13GemmUniversalIN4cute5tupleIJiiiiEEENS1_10collective13CollectiveMmaINS1_35MainloopSm100TmaUmmaWarpSpecializedILi5ELi2ELi2ENS5_IJNS4_1CILi2EEENSA_ILi1EEESC_EEEEENS5_IJNSA_ILi256EEESF_NSA_ILi64EEEEEENS_6half_tENS5_IJlSC_lEEESI_SJ_NS4_8TiledMMAINS4_8MMA_AtomIJNS4_26SM100_MMA_F16BF16_2x1SM_SSISI_SI_fLi256ELi256ELNS4_4UMMA5MajorE0ELSO_0ELNSN_7ScaleInE0ELSP_0EEEEEENS4_6LayoutINS5_IJSC_SC_SC_EEENS5_IJNSA_ILi0EEESU_SU_EEEEENS5_IJNS4_10UnderscoreESX_SX_EEEEENS4_18SM100_TMA_2SM_LOADENS4_14ComposedLayoutINS4_7SwizzleILi3ELi4ELi3EEENS4_18smem_ptr_flag_bitsILi16EEENSS_INS5_IJNSA_ILi8EEESG_EEENS5_IJSG_SC_EEEEEEEvNS4_8identityES10_S1A_vS1B_EENS_8epilogue10collective18CollectiveEpilogueINS1D_23Sm100TmaWarpSpecializedILi4ELi2ELi64ELb1ELb0EEEJNS5_IJNSA_ILi128EEESF_SG_EEENS5_IJNSS_IS1I_SC_EENSS_ISG_SC_EEEEESI_SJ_SI_SJ_NS1D_6fusion15FusionCallbacksIS1H_NS1N_13LinCombEltActINS1D_6thread4ReLuESI_fSI_fLNS_15FloatRoundStyleE2EEES1J_S1M_JEEENS4_5SM1004TMEM4LOAD26SM100_TMEM_LOAD_32dp32b64xENS4_13SM90_TMA_LOADES1A_NS4_39AutoVectorizingCopyWithAssumedAlignmentILi128EEENS4_14SM90_TMA_STOREES1A_S21_S21_EEEvvEEEEvNT_6ParamsE) ;  /* 0xffffff3c028c7950 */ /* 0x000fea0003c3ffff */
        .weak           $__internal_1_$__cuda_sm10x_tcgen05_guardrail_trap_phase_invalid_during_alloc
        .type           $__internal_1_$__cuda_sm10x_tcgen05_guardrail_trap_phase_invalid_during_alloc,@function
        .size           $__internal_1_$__cuda_sm10x_tcgen05_guardrail_trap_phase_invalid_during_alloc,($__internal_2_$__cuda_sm10x_tcgen05_guardrail_trap_unallocated_columns_being_dealloced - $__internal_1_$__cuda_sm10x_tcgen05_guardrail_trap_phase_invalid_during_alloc)
$__internal_1_$__cuda_sm10x_tcgen05_guardrail_trap_phase_invalid_during_alloc:
[----:B------:R-:W-:Y:S05]  /*c1d0*/  BPT.TRAP 0x1 ;  /* 0x000000040000795c */ /* 0x000fea0000300000 */
[----:B------:R-:W-:-:S04]  /*c1e0*/  MOV R3, 0x0 ;  /* 0x0000000000037802 */ /* 0x000fc80000000f00 */
[----:B------:R-:W-:Y:S05]  /*c1f0*/  RET.REL.NODEC R2 `(_ZN7cutlass13device_kernelINS_4gemm6kernel13GemmUniversalIN4cute5tupleIJiiiiEEENS1_10collective13CollectiveMmaINS1_35MainloopSm100TmaUmmaWarpSpecializedILi5ELi2ELi2ENS5_IJNS4_1CILi2EEENSA_ILi1EEESC_EEEEENS5_IJNSA_ILi256EEESF_NSA_ILi64EEEEEENS_6half_tENS5_IJlSC_lEEESI_SJ_NS4_8TiledMMAINS4_8MMA_AtomIJNS4_26SM100_MMA_F16BF16_2x1SM_SSISI_SI_fLi256ELi256ELNS4_4UMMA5MajorE0ELSO_0ELNSN_7ScaleInE0ELSP_0EEEEEENS4_6LayoutINS5_IJSC_SC_SC_EEENS5_IJNSA_ILi0EEESU_SU_EEEEENS5_IJNS4_10UnderscoreESX_SX_EEEEENS4_18SM100_TMA_2SM_LOADENS4_14ComposedLayoutINS4_7SwizzleILi3ELi4ELi3EEENS4_18smem_ptr_flag_bitsILi16EEENSS_INS5_IJNSA_ILi8EEESG_EEENS5_IJSG_SC_EEEEEEEvNS4_8identityES10_S1A_vS1B_EENS_8epilogue10collective18CollectiveEpilogueINS1D_23Sm100TmaWarpSpecializedILi4ELi2ELi64ELb1ELb0EEEJNS5_IJNSA_ILi128EEESF_SG_EEENS5_IJNSS_IS1I_SC_EENSS_ISG_SC_EEEEESI_SJ_SI_SJ_NS1D_6fusion15FusionCallbacksIS1H_NS1N_13LinCombEltActINS1D_6thread4ReLuESI_fSI_fLNS_15FloatRoundStyleE2EEES1J_S1M_JEEENS4_5SM1004TMEM4LOAD26SM100_TMEM_LOAD_32dp32b64xENS4_13SM90_TMA_LOADES1A_NS4_39AutoVectorizingCopyWithAssumedAlignmentILi128EEENS4_14SM90_TMA_STOREES1A_S21_S21_EEEvvEEEEvNT_6ParamsE) ;  /* 0xffffff3c02807950 */ /* 0x000fea0003c3ffff */
        .weak           $__internal_2_$__cuda_sm10x_tcgen05_guardrail_trap_unallocated_columns_being_dealloced
        .type           $__internal_2_$__cuda_sm10x_tcgen05_guardrail_trap_unallocated_columns_being_dealloced,@function
        .size           $__internal_2_$__cuda_sm10x_tcgen05_guardrail_trap_unallocated_columns_being_dealloced,(.L_x_195 - $__internal_2_$__cuda_sm10x_tcgen05_guardrail_trap_unallocated_columns_being_dealloced)
$__internal_2_$__cuda_sm10x_tcgen05_guardrail_trap_unallocated_columns_being_dealloced:
[----:B------:R-:W-:Y:S05]  /*c200*/  BPT.TRAP 0x1 ;  /* 0x000000040000795c */ /* 0x000fea0000300000 */
[----:B------:R-:W-:-:S04]  /*c210*/  HFMA2 R3, -RZ, RZ, 0, 0 ;  /* 0x00000000ff037431 */ /* 0x000fc800000001ff */
[----:B------:R-:W-:Y:S05]  /*c220*/  RET.REL.NODEC R2 `(_ZN7cutlass13device_kernelINS_4gemm6kernel13GemmUniversalIN4cute5tupleIJiiiiEEENS1_10collective13CollectiveMmaINS1_35MainloopSm100TmaUmmaWarpSpecializedILi5ELi2ELi2ENS5_IJNS4_1CILi2EEENSA_ILi1EEESC_EEEEENS5_IJNSA_ILi256EEESF_NSA_ILi64EEEEEENS_6half_tENS5_IJlSC_lEEESI_SJ_NS4_8TiledMMAINS4_8MMA_AtomIJNS4_26SM100_MMA_F16BF16_2x1SM_SSISI_SI_fLi256ELi256ELNS4_4UMMA5MajorE0ELSO_0ELNSN_7ScaleInE0ELSP_0EEEEEENS4_6LayoutINS5_IJSC_SC_SC_EEENS5_IJNSA_ILi0EEESU_SU_EEEEENS5_IJNS4_10UnderscoreESX_SX_EEEEENS4_18SM100_TMA_2SM_LOADENS4_14ComposedLayoutINS4_7SwizzleILi3ELi4ELi3EEENS4_18smem_ptr_flag_bitsILi16EEENSS_INS5_IJNSA_ILi8EEESG_EEENS5_IJSG_SC_EEEEEEEvNS4_8identityES10_S1A_vS1B_EENS_8epilogue10collective18CollectiveEpilogueINS1D_23Sm100TmaWarpSpecializedILi4ELi2ELi64ELb1ELb0EEEJNS5_IJNSA_ILi128EEESF_SG_EEENS5_IJNSS_IS1I_SC_EENSS_ISG_SC_EEEEESI_SJ_SI_SJ_NS1D_6fusion15FusionCallbacksIS1H_NS1N_13LinCombEltActINS1D_6thread4ReLuESI_fSI_fLNS_15FloatRoundStyleE2EEES1J_S1M_JEEENS4_5SM1004TMEM4LOAD26SM100_TMEM_LOAD_32dp32b64xENS4_13SM90_TMA_LOADES1A_NS4_39AutoVectorizingCopyWithAssumedAlignmentILi128EEENS4_14SM90_TMA_STOREES1A_S21_S21_EEEvvEEEEvNT_6ParamsE) ;  /* 0xffffff3c02747950 */ /* 0x000fea0003c3ffff */
.L_x_194:
[----:B------:R-:W-:-:S00]  /*c230*/  BRA `(.L_x_194) ;  /* 0xfffffffc00fc7947 */ /* 0x000fc0000383ffff */
[----:B------:R-:W-:-:S00]  /*c240*/  NOP ;  /* 0x0000000000007918 */ /* 0x000fc00000000000 */
        /* <DEDUP_REMOVED lines=11> */
.L_x_195:


//--------------------- .nv.global.init           --------------------------
	.section	.nv.global.init,"aw",@progbits
.nv.global.init:
	.type		$str$27,@object
	.size		$str$27,($str$28 - $str$27)
$str$27:
        /*0000*/ 	.byte	0x28, 0x61, 0x64, 0x64, 0x72, 0x65, 0x73, 0x73, 0x20, 0x26, 0x20, 0x6d, 0x61, 0x73, 0x6b, 0x29
        /*0010*/ 	.byte	0x20, 0x3d, 0x3d, 0x20, 0x30, 0x00
	.type		$str$28,@object
	.size		$str$28,($str$26 - $str$28)
$str$28:
        /*0016*/ 	.byte	0x2f, 0x74, 0x6d, 0x70, 0x2f, 0x63, 0x75, 0x74, 0x6c, 0x61, 0x73, 0x73, 0x5f, 0x73, 0x77, 0x65
        /*0026*/ 	.byte	0x65, 0x70, 0x5f, 0x73, 0x72, 0x63, 0x2f, 0x69, 0x6e, 0x63, 0x6c, 0x75, 0x64, 0x65, 0x2f, 0x63
        /*0036*/ 	.byte	0x75, 0x74, 0x65, 0x2f, 0x70, 0x6f, 0x69, 0x6e, 0x74, 0x65, 0x72, 0x5f, 0x66, 0x6c, 0x61, 0x67
        /*0046*/ 	.byte	0x67, 0x65, 0x64, 0x2e, 0x68, 0x70, 0x70, 0x00
	.type		$str$26,@object
	.size		$str$26,($str$25 - $str$26)
$str$26:
        /*004e*/ 	.byte	0x2f, 0x74, 0x6d, 0x70, 0x2f, 0x63, 0x75, 0x74, 0x6c, 0x61, 0x73, 0x73, 0x5f, 0x73, 0x77, 0x65
        /*005e*/ 	.byte	0x65, 0x70, 0x5f, 0x73, 0x72, 0x63, 0x2f, 0x69, 0x6e, 0x63, 0x6c, 0x75, 0x64, 0x65, 0x2f, 0x63
        /*006e*/ 	.byte	0x75, 0x74, 0x65, 0x2f, 0x61, 0x74, 0x6f, 0x6d, 0x2f, 0x63, 0x6f, 0x70, 0x79, 0x5f, 0x74, 0x72
        /*007e*/ 	.byte	0x61, 0x69, 0x74, 0x73, 0x5f, 0x73, 0x6d, 0x31, 0x30, 0x30, 0x2e, 0x68, 0x70, 0x70, 0x00
	.type		$str$25,@object
	.size		$str$25,(__unnamed_1 - $str$25)
$str$25:
        /*008d*/ 	.byte	0x28, 0x28, 0x75, 0x69, 0x6e, 0x74, 0x33, 0x32, 0x5f, 0x74, 0x28, 0x74, 0x68, 0x72, 0x65, 0x61
        /*009d*/ 	.byte	0x64, 0x49, 0x64, 0x78, 0x2e, 0x78, 0x29, 0x20, 0x2f, 0x20, 0x33, 0x32, 0x29, 0x20, 0x25, 0x20
        /*00ad*/ 	.byte	0x34, 0x29, 0x20, 0x3d, 0x3d, 0x20, 0x28, 0x28, 0x28, 0x74, 0x6d, 0x65, 0x6d, 0x5f, 0x61, 0x64
        /*00bd*/ 	.byte	0x64, 0x72, 0x20, 0x3e, 0x3e, 0x20, 0x31, 0x36, 0x29, 0x20, 0x2f, 0x20, 0x33, 0x32, 0x29, 0x20
        /*00cd*/ 	.byte	0x25, 0x20, 0x34, 0x29, 0x00
	.type		__unnamed_1,@object
	.size		__unnamed_1,(__unnamed_2 - __unnamed_1)
__unnamed_1:
        /*00d2*/ 	.byte	0x61, 0x75, 0x74, 0x6f, 0x20, 0x63, 0x75, 0x74, 0x65, 0x3a, 0x3a, 0x61, 0x73, 0x5f, 0x70, 0x6f
        /* <DEDUP_REMOVED lines=24> */
        /*0262*/ 	.byte	0x3e, 0x3e, 0x3e, 0x3e, 0x5d, 0x00
	.type		__unnamed_2,@object
	.size		__unnamed_2,(.L_2 - __unnamed_2)
__unnamed_2:
        /* <DEDUP_REMOVED lines=43> */
        /*0518*/ 	.byte	0x74, 0x65, 0x3a, 0x3a, 0x43, 0x3c, 0x30, 0x3e, 0x3e, 0x3e, 0x3e, 0x5d, 0x00
.L_2:


//--------------------- .nv.shared._ZN7cutlass13device_kernelINS_4gemm6kernel13GemmUniversalIN4cute5tupleIJiiiiEEENS1_10collective13CollectiveMmaINS1_35MainloopSm100TmaUmmaWarpSpecializedILi5ELi2ELi2ENS5_IJNS4_1CILi2EEENSA_ILi1EEESC_EEEEENS5_IJNSA_ILi256EEESF_NSA_ILi64EEEEEENS_6half_tENS5_IJlSC_lEEESI_SJ_NS4_8TiledMMAINS4_8MMA_AtomIJNS4_26SM100_MMA_F16BF16_2x1SM_SSISI_SI_fLi256ELi256ELNS4_4UMMA5MajorE0ELSO_0ELNSN_7ScaleInE0ELSP_0EEEEEENS4_6LayoutINS5_IJSC_SC_SC_EEENS5_IJNSA_ILi0EEESU_SU_EEEEENS5_IJNS4_10UnderscoreESX_SX_EEEEENS4_18SM100_TMA_2SM_LOADENS4_14ComposedLayoutINS4_7SwizzleILi3ELi4ELi3EEENS4_18smem_ptr_flag_bitsILi16EEENSS_INS5_IJNSA_ILi8EEESG_EEENS5_IJSG_SC_EEEEEEEvNS4_8identityES10_S1A_vS1B_EENS_8epilogue10collective18CollectiveEpilogueINS1D_23Sm100TmaWarpSpecializedILi4ELi2ELi64ELb1ELb0EEEJNS5_IJNSA_ILi128EEESF_SG_EEENS5_IJNSS_IS1I_SC_EENSS_ISG_SC_EEEEESI_SJ_SI_SJ_NS1D_6fusion15FusionCallbacksIS1H_NS1N_13LinCombEltActINS1D_6thread4ReLuESI_fSI_fLNS_15FloatRoundStyleE2EEES1J_S1M_JEEENS4_5SM1004TMEM4LOAD26SM100_TMEM_LOAD_32dp32b64xENS4_13SM90_TMA_LOADES1A_NS4_39AutoVectorizingCopyWithAssumedAlignmentILi128EEENS4_14SM90_TMA_STOREES1A_S21_S21_EEEvvEEEEvNT_6ParamsE --------------------------
	.section	.nv.shared._ZN7cutlass13device_kernelINS_4gemm6kernel13GemmUniversalIN4cute5tupleIJiiiiEEENS1_10collective13CollectiveMmaINS1_35MainloopSm100TmaUmmaWarpSpecializedILi5ELi2ELi2ENS5_IJNS4_1CILi2EEENSA_ILi1EEESC_EEEEENS5_IJNSA_ILi256EEESF_NSA_ILi64EEEEEENS_6half_tENS5_IJlSC_lEEESI_SJ_NS4_8TiledMMAINS4_8MMA_AtomIJNS4_26SM100_MMA_F16BF16_2x1SM_SSISI_SI_fLi256ELi256ELNS4_4UMMA5MajorE0ELSO_0ELNSN_7ScaleInE0ELSP_0EEEEEENS4_6LayoutINS5_IJSC_SC_SC_EEENS5_IJNSA_ILi0EEESU_SU_EEEEENS5_IJNS4_10UnderscoreESX_SX_EEEEENS4_18SM100_TMA_2SM_LOADENS4_14ComposedLayoutINS4_7SwizzleILi3ELi4ELi3EEENS4_18smem_ptr_flag_bitsILi16EEENSS_INS5_IJNSA_ILi8EEESG_EEENS5_IJSG_SC_EEEEEEEvNS4_8identityES10_S1A_vS1B_EENS_8epilogue10collective18CollectiveEpilogueINS1D_23Sm100TmaWarpSpecializedILi4ELi2ELi64ELb1ELb0EEEJNS5_IJNSA_ILi128EEESF_SG_EEENS5_IJNSS_IS1I_SC_EENSS_ISG_SC_EEEEESI_SJ_SI_SJ_NS1D_6fusion15FusionCallbacksIS1H_NS1N_13LinCombEltActINS1D_6thread4ReLuESI_fSI_fLNS_15FloatRoundStyleE2EEES1J_S1M_JEEENS4_5SM1004TMEM4LOAD26SM100_TMEM_LOAD_32dp32b64xENS4_13SM90_TMA_LOADES1A_NS4_39AutoVectorizingCopyWithAssumedAlignmentILi128EEENS4_14SM90_TMA_STOREES1A_S21_S21_EEEvvEEEEvNT_6ParamsE,"aw",@nobits
	.sectionflags	@""
	.align	16
	.zero		1024


//--------------------- .nv.shared.reserved.0     --------------------------
	.section	.nv.shared.reserved.0,"aw",@nobits
	.weak		__nv_reservedSMEM_offset_0_alias
	.size		__nv_reservedSMEM_offset_0_alias, 0, 64
	.other		__nv_reservedSMEM_offset_0_alias,@"STO_CUDA_RESERVED_SHARED STV_DEFAULT"
__nv_reservedSMEM_offset_0_alias:
	.zero		0
.nv.shared.reserved.0:
	.zero		64
	.weak		__nv_reservedSMEM_tcgen05_partition
	.type		__nv_reservedSMEM_tcgen05_partition,@object
	.size		__nv_reservedSMEM_tcgen05_partition,(.L_0 - __nv_reservedSMEM_tcgen05_partition)
__nv_reservedSMEM_tcgen05_partition:
	.zero		32
.L_0:


//--------------------- .nv.global                --------------------------
	.section	.nv.global,"aw",@nobits
.nv.global:
	.type		_ZN39_INTERNAL_7eeeca21_4_k_cu_06fefd38_31164cute1_E,@object
	.size		_ZN39_INTERNAL_7eeeca21_4_k_cu_06fefd38_31164cute1_E,(_ZN39_INTERNAL_7eeeca21_4_k_cu_06fefd38_31164cuda3std3__45__cpo6cbeginE - _ZN39_INTERNAL_7eeeca21_4_k_cu_06fefd38_31164cute1_E)
_ZN39_INTERNAL_7eeeca21_4_k_cu_06fefd38_31164cute1_E:
	.zero		1
	.type		_ZN39_INTERNAL_7eeeca21_4_k_cu_06fefd38_31164cuda3std3__45__cpo6cbeginE,@object
	.size		_ZN39_INTERNAL_7eeeca21_4_k_cu_06fefd38_31164cuda3std3__45__cpo6cbeginE,(_ZN39_INTERNAL_7eeeca21_4_k_cu_06fefd38_31164cuda3std3__48in_placeE - _ZN39_INTERNAL_7eeeca21_4_k_cu_06fefd38_31164cuda3std3__45__cpo6cbeginE)
_ZN39_INTERNAL_7eeeca21_4_k_cu_06fefd38_31164cuda3std3__45__cpo6cbeginE:
	.zero		1
	.type		_ZN39_INTERNAL_7eeeca21_4_k_cu_06fefd38_31164cuda3std3__48in_placeE,@object
	.size		_ZN39_INTERNAL_7eeeca21_4_k_cu_06fefd38_31164cuda3std3__48in_placeE,(_ZN39_INTERNAL_7eeeca21_4_k_cu_06fefd38_31164cuda3std6ranges3__45__cpo9iter_moveE - _ZN39_INTERNAL_7eeeca21_4_k_cu_06fefd38_31164cuda3std3__48in_placeE)
_ZN39_INTERNAL_7eeeca21_4_k_cu_06fefd38_31164cuda3std3__48in_placeE:
	.zero		1
	.type		_ZN39_INTERNAL_7eeeca21_4_k_cu_06fefd38_31164cuda3std6ranges3__45__cpo9iter_moveE,@object
	.size		_ZN39_INTERNAL_7eeeca21_4_k_cu_06fefd38_31164cuda3std6ranges3__45__cpo9iter_moveE,(_ZN39_INTERNAL_7eeeca21_4_k_cu_06fefd38_31164cuda3std3__45__cpo5beginE - _ZN39_INTERNAL_7eeeca21_4_k_cu_06fefd38_31164cuda3std6ranges3__45__cpo9iter_moveE)
_ZN39_INTERNAL_7eeeca21_4_k_cu_06fefd38_31164cuda3std6ranges3__45__cpo9iter_moveE:
	.zero		1
	.type		_ZN39_INTERNAL_7eeeca21_4_k_cu_06fefd38_31164cuda3std3__45__cpo5beginE,@object
	.size		_ZN39_INTERNAL_7eeeca21_4_k_cu_06fefd38_31164cuda3std3__45__cpo5beginE,(_ZN39_INTERNAL_7eeeca21_4_k_cu_06fefd38_31164cuda3std3__441_GLOBAL__N__7eeeca21_4_k_cu_06fefd38_31166ignoreE - _ZN39_INTERNAL_7eeeca21_4_k_cu_06fefd38_31164cuda3std3__45__cpo5beginE)
_ZN39_INTERNAL_7eeeca21_4_k_cu_06fefd38_31164cuda3std3__45__cpo5beginE:
	.zero		1
	.type		_ZN39_INTERNAL_7eeeca21_4_k_cu_06fefd38_31164cuda3std3__441_GLOBAL__N__7eeeca21_4_k_cu_06fefd38_31166ignoreE,@object
	.size		_ZN39_INTERNAL_7eeeca21_4_k_cu_06fefd38_31164cuda3std3__441_GLOBAL__N__7eeeca21_4_k_cu_06fefd38_31166ignoreE,(_ZN39_INTERNAL_7eeeca21_4_k_cu_06fefd38_31164cute7productE - _ZN39_INTERNAL_7eeeca21_4_k_cu_06fefd38_31164cuda3std3__441_GLOBAL__N__7eeeca21_4_k_cu_06fefd38_31166ignoreE)
_ZN39_INTERNAL_7eeeca21_4_k_cu_06fefd38_31164cuda3std3__441_GLOBAL__N__7eeeca21_4_k_cu_06fefd38_31166ignoreE:
	.zero		1
	.type		_ZN39_INTERNAL_7eeeca21_4_k_cu_06fefd38_31164cute7productE,@object
	.size		_ZN39_INTERNAL_7eeeca21_4_k_cu_06fefd38_31164cute7productE,(_ZN39_INTERNAL_7eeeca21_4_k_cu_06fefd38_31164cuda3std3__45__cpo3endE - _ZN39_INTERNAL_7eeeca21_4_k_cu_06fefd38_31164cute7productE)
_ZN39_INTERNAL_7eeeca21_4_k_cu_06fefd38_31164cute7productE:
	.zero		1
	.type		_ZN39_INTERNAL_7eeeca21_4_k_cu_06fefd38_31164cuda3std3__45__cpo3endE,@object
	.size		_ZN39_INTERNAL_7eeeca21_4_k_cu_06fefd38_31164cuda3std3__45__cpo3endE,(_ZN39_INTERNAL_7eeeca21_4_k_cu_06fefd38_31164cuda3std3__419piecewise_constructE - _ZN39_INTERNAL_7eeeca21_4_k_cu_06fefd38_31164cuda3std3__45__cpo3endE)
_ZN39_INTERNAL_7eeeca21_4_k_cu_06fefd38_31164cuda3std3__45__cpo3endE:
	.zero		1
	.type		_ZN39_INTERNAL_7eeeca21_4_k_cu_06fefd38_31164cuda3std3__419piecewise_constructE,@object
	.size		_ZN39_INTERNAL_7eeeca21_4_k_cu_06fefd38_31164cuda3std3__419piecewise_constructE,(_ZN39_INTERNAL_7eeeca21_4_k_cu_06fefd38_31164cuda3std3__45__cpo4cendE - _ZN39_INTERNAL_7eeeca21_4_k_cu_06fefd38_31164cuda3std3__419piecewise_constructE)
_ZN39_INTERNAL_7eeeca21_4_k_cu_06fefd38_31164cuda3std3__419piecewise_constructE:
	.zero		1
	.type		_ZN39_INTERNAL_7eeeca21_4_k_cu_06fefd38_31164cuda3std3__45__cpo4cendE,@object
	.size		_ZN39_INTERNAL_7eeeca21_4_k_cu_06fefd38_31164cuda3std3__45__cpo4cendE,(_ZN39_INTERNAL_7eeeca21_4_k_cu_06fefd38_31164cuda3std6ranges3__45__cpo4swapE - _ZN39_INTERNAL_7eeeca21_4_k_cu_06fefd38_31164cuda3std3__45__cpo4cendE)
_ZN39_INTERNAL_7eeeca21_4_k_cu_06fefd38_31164cuda3std3__45__cpo4cendE:
	.zero		1
	.type		_ZN39_INTERNAL_7eeeca21_4_k_cu_06fefd38_31164cuda3std6ranges3__45__cpo4swapE,@object
	.size		_ZN39_INTERNAL_7eeeca21_4_k_cu_06fefd38_31164cuda3std6ranges3__45__cpo4swapE,(.L_10 - _ZN39_INTERNAL_7eeeca21_4_k_cu_06fefd38_31164cuda3std6ranges3__45__cpo4swapE)
_ZN39_INTERNAL_7eeeca21_4_k_cu_06fefd38_31164cuda3std6ranges3__45__cpo4swapE:
	.zero		1
.L_10:


//--------------------- .nv.constant0._ZN7cutlass13device_kernelINS_4gemm6kernel13GemmUniversalIN4cute5tupleIJiiiiEEENS1_10collective13CollectiveMmaINS1_35MainloopSm100TmaUmmaWarpSpecializedILi5ELi2ELi2ENS5_IJNS4_1CILi2EEENSA_ILi1EEESC_EEEEENS5_IJNSA_ILi256EEESF_NSA_ILi64EEEEEENS_6half_tENS5_IJlSC_lEEESI_SJ_NS4_8TiledMMAINS4_8MMA_AtomIJNS4_26SM100_MMA_F16BF16_2x1SM_SSISI_SI_fLi256ELi256ELNS4_4UMMA5MajorE0ELSO_0ELNSN_7ScaleInE0ELSP_0EEEEEENS4_6LayoutINS5_IJSC_SC_SC_EEENS5_IJNSA_ILi0EEESU_SU_EEEEENS5_IJNS4_10UnderscoreESX_SX_EEEEENS4_18SM100_TMA_2SM_LOADENS4_14ComposedLayoutINS4_7SwizzleILi3ELi4ELi3EEENS4_18smem_ptr_flag_bitsILi16EEENSS_INS5_IJNSA_ILi8EEESG_EEENS5_IJSG_SC_EEEEEEEvNS4_8identityES10_S1A_vS1B_EENS_8epilogue10collective18CollectiveEpilogueINS1D_23Sm100TmaWarpSpecializedILi4ELi2ELi64ELb1ELb0EEEJNS5_IJNSA_ILi128EEESF_SG_EEENS5_IJNSS_IS1I_SC_EENSS_ISG_SC_EEEEESI_SJ_SI_SJ_NS1D_6fusion15FusionCallbacksIS1H_NS1N_13LinCombEltActINS1D_6thread4ReLuESI_fSI_fLNS_15FloatRoundStyleE2EEES1J_S1M_JEEENS4_5SM1004TMEM4LOAD26SM100_TMEM_LOAD_32dp32b64xENS4_13SM90_TMA_LOADES1A_NS4_39AutoVectorizingCopyWithAssumedAlignmentILi128EEENS4_14SM90_TMA_STOREES1A_S21_S21_EEEvvEEEEvNT_6ParamsE --------------------------
	.section	.nv.constant0._ZN7cutlass13device_kernelINS_4gemm6kernel13GemmUniversalIN4cute5tupleIJiiiiEEENS1_10collective13CollectiveMmaINS1_35MainloopSm100TmaUmmaWarpSpecializedILi5ELi2ELi2ENS5_IJNS4_1CILi2EEENSA_ILi1EEESC_EEEEENS5_IJNSA_ILi256EEESF_NSA_ILi64EEEEEENS_6half_tENS5_IJlSC_lEEESI_SJ_NS4_8TiledMMAINS4_8MMA_AtomIJNS4_26SM100_MMA_F16BF16_2x1SM_SSISI_SI_fLi256ELi256ELNS4_4UMMA5MajorE0ELSO_0ELNSN_7ScaleInE0ELSP_0EEEEEENS4_6LayoutINS5_IJSC_SC_SC_EEENS5_IJNSA_ILi0EEESU_SU_EEEEENS5_IJNS4_10UnderscoreESX_SX_EEEEENS4_18SM100_TMA_2SM_LOADENS4_14ComposedLayoutINS4_7SwizzleILi3ELi4ELi3EEENS4_18smem_ptr_flag_bitsILi16EEENSS_INS5_IJNSA_ILi8EEESG_EEENS5_IJSG_SC_EEEEEEEvNS4_8identityES10_S1A_vS1B_EENS_8epilogue10collective18CollectiveEpilogueINS1D_23Sm100TmaWarpSpecializedILi4ELi2ELi64ELb1ELb0EEEJNS5_IJNSA_ILi128EEESF_SG_EEENS5_IJNSS_IS1I_SC_EENSS_ISG_SC_EEEEESI_SJ_SI_SJ_NS1D_6fusion15FusionCallbacksIS1H_NS1N_13LinCombEltActINS1D_6thread4ReLuESI_fSI_fLNS_15FloatRoundStyleE2EEES1J_S1M_JEEENS4_5SM1004TMEM4LOAD26SM100_TMEM_LOAD_32dp32b64xENS4_13SM90_TMA_LOADES1A_NS4_39AutoVectorizingCopyWithAssumedAlignmentILi128EEENS4_14SM90_TMA_STOREES1A_S21_S21_EEEvvEEEEvNT_6ParamsE,"a",@progbits
	.sectionflags	@""
	.align	4
.nv.constant0._ZN7cutlass13device_kernelINS_4gemm6kernel13GemmUniversalIN4cute5tupleIJiiiiEEENS1_10collective13CollectiveMmaINS1_35MainloopSm100TmaUmmaWarpSpecializedILi5ELi2ELi2ENS5_IJNS4_1CILi2EEENSA_ILi1EEESC_EEEEENS5_IJNSA_ILi256EEESF_NSA_ILi64EEEEEENS_6half_tENS5_IJlSC_lEEESI_SJ_NS4_8TiledMMAINS4_8MMA_AtomIJNS4_26SM100_MMA_F16BF16_2x1SM_SSISI_SI_fLi256ELi256ELNS4_4UMMA5MajorE0ELSO_0ELNSN_7ScaleInE0ELSP_0EEEEEENS4_6LayoutINS5_IJSC_SC_SC_EEENS5_IJNSA_ILi0EEESU_SU_EEEEENS5_IJNS4_10UnderscoreESX_SX_EEEEENS4_18SM100_TMA_2SM_LOADENS4_14ComposedLayoutINS4_7SwizzleILi3ELi4ELi3EEENS4_18smem_ptr_flag_bitsILi16EEENSS_INS5_IJNSA_ILi8EEESG_EEENS5_IJSG_SC_EEEEEEEvNS4_8identityES10_S1A_vS1B_EENS_8epilogue10collective18CollectiveEpilogueINS1D_23Sm100TmaWarpSpecializedILi4ELi2ELi64ELb1ELb0EEEJNS5_IJNSA_ILi128EEESF_SG_EEENS5_IJNSS_IS1I_SC_EENSS_ISG_SC_EEEEESI_SJ_SI_SJ_NS1D_6fusion15FusionCallbacksIS1H_NS1N_13LinCombEltActINS1D_6thread4ReLuESI_fSI_fLNS_15FloatRoundStyleE2EEES1J_S1M_JEEENS4_5SM1004TMEM4LOAD26SM100_TMEM_LOAD_32dp32b64xENS4_13SM90_TMA_LOADES1A_NS4_39AutoVectorizingCopyWithAssumedAlignmentILi128EEENS4_14SM90_TMA_STOREES1A_S21_S21_EEEvvEEEEvNT_6ParamsE:
	.zero		2944


//--------------------- SYMBOLS --------------------------

	.type		.nv.reservedSmem.offset0,@object
	.size		.nv.reservedSmem.offset0,0x4
	.type		.nv.reservedSmem.cap,@object
	.size		.nv.reservedSmem.cap,0x4
	.type		__assertfail,@function
